//
// Generated by NVIDIA NVVM Compiler
//
// Compiler Build ID: CL-36424714
// Cuda compilation tools, release 13.0, V13.0.88
// Based on NVVM 20.0.0
//

.version 9.0
.target sm_100
.address_size 64

	// .globl	rotary_embedding_neox_bf16

.visible .entry rotary_embedding_neox_bf16(
	.param .u64 .ptr .align 1 rotary_embedding_neox_bf16_param_0,
	.param .u64 .ptr .align 1 rotary_embedding_neox_bf16_param_1,
	.param .u64 .ptr .align 1 rotary_embedding_neox_bf16_param_2,
	.param .u64 .ptr .align 1 rotary_embedding_neox_bf16_param_3,
	.param .u32 rotary_embedding_neox_bf16_param_4,
	.param .u32 rotary_embedding_neox_bf16_param_5,
	.param .u32 rotary_embedding_neox_bf16_param_6,
	.param .u32 rotary_embedding_neox_bf16_param_7,
	.param .u32 rotary_embedding_neox_bf16_param_8,
	.param .u32 rotary_embedding_neox_bf16_param_9
)
{
	.reg .pred 	%p<6>;
	.reg .b16 	%rs<9>;
	.reg .b32 	%r<34>;
	.reg .b32 	%f<19>;
	.reg .b64 	%rd<35>;

	ld.param.u64 	%rd7, [rotary_embedding_neox_bf16_param_0];
	ld.param.u64 	%rd5, [rotary_embedding_neox_bf16_param_1];
	ld.param.u64 	%rd6, [rotary_embedding_neox_bf16_param_2];
	ld.param.u64 	%rd8, [rotary_embedding_neox_bf16_param_3];
	ld.param.u32 	%r18, [rotary_embedding_neox_bf16_param_4];
	ld.param.u32 	%r14, [rotary_embedding_neox_bf16_param_5];
	ld.param.u32 	%r15, [rotary_embedding_neox_bf16_param_6];
	ld.param.u32 	%r16, [rotary_embedding_neox_bf16_param_7];
	ld.param.u32 	%r19, [rotary_embedding_neox_bf16_param_8];
	ld.param.u32 	%r17, [rotary_embedding_neox_bf16_param_9];
	cvta.to.global.u64 	%rd9, %rd8;
	cvta.to.global.u64 	%rd10, %rd7;
	mov.u32 	%r1, %ctaid.x;
	mul.wide.u32 	%rd11, %r1, 4;
	add.s64 	%rd12, %rd10, %rd11;
	ld.global.nc.u32 	%r20, [%rd12];
	mul.lo.s32 	%r21, %r20, %r18;
	mul.wide.s32 	%rd13, %r21, 4;
	add.s64 	%rd1, %rd9, %rd13;
	shr.u32 	%r22, %r18, 31;
	add.s32 	%r23, %r18, %r22;
	shr.s32 	%r2, %r23, 1;
	mul.wide.s32 	%rd14, %r2, 4;
	add.s64 	%rd2, %rd1, %rd14;
	mul.lo.s32 	%r3, %r19, %r2;
	mov.u32 	%r33, %tid.x;
	setp.ge.s32 	%p1, %r33, %r3;
	@%p1 bra 	$L__BB0_3;
	mul.lo.s32 	%r5, %r14, %r1;
	mov.u32 	%r6, %ntid.x;
	cvta.to.global.u64 	%rd3, %rd5;
	mul.wide.s32 	%rd23, %r2, 2;
	mov.u32 	%r32, %r33;
$L__BB0_2:
	div.s32 	%r24, %r32, %r2;
	mad.lo.s32 	%r25, %r24, %r16, %r5;
	mul.lo.s32 	%r26, %r24, %r2;
	sub.s32 	%r27, %r32, %r26;
	cvt.s64.s32 	%rd15, %r25;
	cvt.s64.s32 	%rd16, %r27;
	mul.wide.s32 	%rd17, %r27, 4;
	add.s64 	%rd18, %rd1, %rd17;
	ld.global.nc.f32 	%f5, [%rd18];
	add.s64 	%rd19, %rd2, %rd17;
	ld.global.nc.f32 	%f6, [%rd19];
	add.s64 	%rd20, %rd15, %rd16;
	shl.b64 	%rd21, %rd20, 1;
	add.s64 	%rd22, %rd3, %rd21;
	ld.global.u16 	%rs1, [%rd22];
	// begin inline asm
	{ cvt.f32.bf16 %f1, %rs1;}

	// end inline asm
	add.s64 	%rd24, %rd22, %rd23;
	ld.global.u16 	%rs2, [%rd24];
	// begin inline asm
	{ cvt.f32.bf16 %f2, %rs2;}

	// end inline asm
	mul.f32 	%f7, %f5, %f1;
	mul.f32 	%f8, %f6, %f2;
	sub.f32 	%f3, %f7, %f8;
	// begin inline asm
	{  cvt.rn.bf16.f32 %rs3, %f3;}

	// end inline asm
	st.global.u16 	[%rd22], %rs3;
	mul.f32 	%f9, %f5, %f2;
	fma.rn.f32 	%f4, %f6, %f1, %f9;
	// begin inline asm
	{  cvt.rn.bf16.f32 %rs4, %f4;}

	// end inline asm
	st.global.u16 	[%rd24], %rs4;
	add.s32 	%r32, %r32, %r6;
	setp.lt.s32 	%p2, %r32, %r3;
	@%p2 bra 	$L__BB0_2;
$L__BB0_3:
	setp.eq.s64 	%p3, %rd6, 0;
	@%p3 bra 	$L__BB0_7;
	mul.lo.s32 	%r9, %r17, %r2;
	setp.ge.s32 	%p4, %r33, %r9;
	@%p4 bra 	$L__BB0_7;
	mul.lo.s32 	%r10, %r15, %r1;
	mov.u32 	%r11, %ntid.x;
	cvta.to.global.u64 	%rd4, %rd6;
	mul.wide.s32 	%rd33, %r2, 2;
$L__BB0_6:
	div.s32 	%r28, %r33, %r2;
	mad.lo.s32 	%r29, %r28, %r16, %r10;
	mul.lo.s32 	%r30, %r28, %r2;
	sub.s32 	%r31, %r33, %r30;
	cvt.s64.s32 	%rd25, %r29;
	cvt.s64.s32 	%rd26, %r31;
	mul.wide.s32 	%rd27, %r31, 4;
	add.s64 	%rd28, %rd1, %rd27;
	ld.global.nc.f32 	%f14, [%rd28];
	add.s64 	%rd29, %rd2, %rd27;
	ld.global.nc.f32 	%f15, [%rd29];
	add.s64 	%rd30, %rd25, %rd26;
	shl.b64 	%rd31, %rd30, 1;
	add.s64 	%rd32, %rd4, %rd31;
	ld.global.u16 	%rs5, [%rd32];
	// begin inline asm
	{ cvt.f32.bf16 %f10, %rs5;}

	// end inline asm
	add.s64 	%rd34, %rd32, %rd33;
	ld.global.u16 	%rs6, [%rd34];
	// begin inline asm
	{ cvt.f32.bf16 %f11, %rs6;}

	// end inline asm
	mul.f32 	%f16, %f14, %f10;
	mul.f32 	%f17, %f15, %f11;
	sub.f32 	%f12, %f16, %f17;
	// begin inline asm
	{  cvt.rn.bf16.f32 %rs7, %f12;}

	// end inline asm
	st.global.u16 	[%rd32], %rs7;
	mul.f32 	%f18, %f14, %f11;
	fma.rn.f32 	%f13, %f15, %f10, %f18;
	// begin inline asm
	{  cvt.rn.bf16.f32 %rs8, %f13;}

	// end inline asm
	st.global.u16 	[%rd34], %rs8;
	add.s32 	%r33, %r33, %r11;
	setp.lt.s32 	%p5, %r33, %r9;
	@%p5 bra 	$L__BB0_6;
$L__BB0_7:
	ret;

}
	// .globl	rotary_embedding_gptj_bf16
.visible .entry rotary_embedding_gptj_bf16(
	.param .u64 .ptr .align 1 rotary_embedding_gptj_bf16_param_0,
	.param .u64 .ptr .align 1 rotary_embedding_gptj_bf16_param_1,
	.param .u64 .ptr .align 1 rotary_embedding_gptj_bf16_param_2,
	.param .u64 .ptr .align 1 rotary_embedding_gptj_bf16_param_3,
	.param .u32 rotary_embedding_gptj_bf16_param_4,
	.param .u32 rotary_embedding_gptj_bf16_param_5,
	.param .u32 rotary_embedding_gptj_bf16_param_6,
	.param .u32 rotary_embedding_gptj_bf16_param_7,
	.param .u32 rotary_embedding_gptj_bf16_param_8,
	.param .u32 rotary_embedding_gptj_bf16_param_9
)
{
	.reg .pred 	%p<6>;
	.reg .b16 	%rs<9>;
	.reg .b32 	%r<36>;
	.reg .b32 	%f<19>;
	.reg .b64 	%rd<31>;

	ld.param.u64 	%rd7, [rotary_embedding_gptj_bf16_param_0];
	ld.param.u64 	%rd5, [rotary_embedding_gptj_bf16_param_1];
	ld.param.u64 	%rd6, [rotary_embedding_gptj_bf16_param_2];
	ld.param.u64 	%rd8, [rotary_embedding_gptj_bf16_param_3];
	ld.param.u32 	%r18, [rotary_embedding_gptj_bf16_param_4];
	ld.param.u32 	%r14, [rotary_embedding_gptj_bf16_param_5];
	ld.param.u32 	%r15, [rotary_embedding_gptj_bf16_param_6];
	ld.param.u32 	%r16, [rotary_embedding_gptj_bf16_param_7];
	ld.param.u32 	%r19, [rotary_embedding_gptj_bf16_param_8];
	ld.param.u32 	%r17, [rotary_embedding_gptj_bf16_param_9];
	cvta.to.global.u64 	%rd9, %rd8;
	cvta.to.global.u64 	%rd10, %rd7;
	mov.u32 	%r1, %ctaid.x;
	mul.wide.u32 	%rd11, %r1, 4;
	add.s64 	%rd12, %rd10, %rd11;
	ld.global.nc.u32 	%r20, [%rd12];
	mul.lo.s32 	%r21, %r20, %r18;
	mul.wide.s32 	%rd13, %r21, 4;
	add.s64 	%rd1, %rd9, %rd13;
	shr.u32 	%r22, %r18, 31;
	add.s32 	%r23, %r18, %r22;
	shr.s32 	%r2, %r23, 1;
	mul.wide.s32 	%rd14, %r2, 4;
	add.s64 	%rd2, %rd1, %rd14;
	mul.lo.s32 	%r3, %r19, %r2;
	mov.u32 	%r35, %tid.x;
	setp.ge.s32 	%p1, %r35, %r3;
	@%p1 bra 	$L__BB1_3;
	mul.lo.s32 	%r5, %r14, %r1;
	mov.u32 	%r6, %ntid.x;
	cvta.to.global.u64 	%rd3, %rd5;
	mov.u32 	%r34, %r35;
$L__BB1_2:
	div.s32 	%r24, %r34, %r2;
	mad.lo.s32 	%r25, %r24, %r16, %r5;
	mul.lo.s32 	%r26, %r24, %r2;
	sub.s32 	%r27, %r34, %r26;
	cvt.s64.s32 	%rd15, %r25;
	shl.b32 	%r28, %r27, 1;
	mul.wide.s32 	%rd16, %r27, 4;
	add.s64 	%rd17, %rd1, %rd16;
	ld.global.nc.f32 	%f5, [%rd17];
	add.s64 	%rd18, %rd2, %rd16;
	ld.global.nc.f32 	%f6, [%rd18];
	cvt.s64.s32 	%rd19, %r28;
	add.s64 	%rd20, %rd15, %rd19;
	shl.b64 	%rd21, %rd20, 1;
	add.s64 	%rd22, %rd3, %rd21;
	ld.global.u16 	%rs1, [%rd22];
	// begin inline asm
	{ cvt.f32.bf16 %f1, %rs1;}

	// end inline asm
	ld.global.u16 	%rs2, [%rd22+2];
	// begin inline asm
	{ cvt.f32.bf16 %f2, %rs2;}

	// end inline asm
	mul.f32 	%f7, %f5, %f1;
	mul.f32 	%f8, %f6, %f2;
	sub.f32 	%f3, %f7, %f8;
	// begin inline asm
	{  cvt.rn.bf16.f32 %rs3, %f3;}

	// end inline asm
	st.global.u16 	[%rd22], %rs3;
	mul.f32 	%f9, %f5, %f2;
	fma.rn.f32 	%f4, %f6, %f1, %f9;
	// begin inline asm
	{  cvt.rn.bf16.f32 %rs4, %f4;}

	// end inline asm
	st.global.u16 	[%rd22+2], %rs4;
	add.s32 	%r34, %r34, %r6;
	setp.lt.s32 	%p2, %r34, %r3;
	@%p2 bra 	$L__BB1_2;
$L__BB1_3:
	setp.eq.s64 	%p3, %rd6, 0;
	@%p3 bra 	$L__BB1_7;
	mul.lo.s32 	%r9, %r17, %r2;
	setp.ge.s32 	%p4, %r35, %r9;
	@%p4 bra 	$L__BB1_7;
	mul.lo.s32 	%r10, %r15, %r1;
	mov.u32 	%r11, %ntid.x;
	cvta.to.global.u64 	%rd4, %rd6;
$L__BB1_6:
	div.s32 	%r29, %r35, %r2;
	mad.lo.s32 	%r30, %r29, %r16, %r10;
	mul.lo.s32 	%r31, %r29, %r2;
	sub.s32 	%r32, %r35, %r31;
	cvt.s64.s32 	%rd23, %r30;
	shl.b32 	%r33, %r32, 1;
	mul.wide.s32 	%rd24, %r32, 4;
	add.s64 	%rd25, %rd1, %rd24;
	ld.global.nc.f32 	%f14, [%rd25];
	add.s64 	%rd26, %rd2, %rd24;
	ld.global.nc.f32 	%f15, [%rd26];
	cvt.s64.s32 	%rd27, %r33;
	add.s64 	%rd28, %rd23, %rd27;
	shl.b64 	%rd29, %rd28, 1;
	add.s64 	%rd30, %rd4, %rd29;
	ld.global.u16 	%rs5, [%rd30];
	// begin inline asm
	{ cvt.f32.bf16 %f10, %rs5;}

	// end inline asm
	ld.global.u16 	%rs6, [%rd30+2];
	// begin inline asm
	{ cvt.f32.bf16 %f11, %rs6;}

	// end inline asm
	mul.f32 	%f16, %f14, %f10;
	mul.f32 	%f17, %f15, %f11;
	sub.f32 	%f12, %f16, %f17;
	// begin inline asm
	{  cvt.rn.bf16.f32 %rs7, %f12;}

	// end inline asm
	st.global.u16 	[%rd30], %rs7;
	mul.f32 	%f18, %f14, %f11;
	fma.rn.f32 	%f13, %f15, %f10, %f18;
	// begin inline asm
	{  cvt.rn.bf16.f32 %rs8, %f13;}

	// end inline asm
	st.global.u16 	[%rd30+2], %rs8;
	add.s32 	%r35, %r35, %r11;
	setp.lt.s32 	%p5, %r35, %r9;
	@%p5 bra 	$L__BB1_6;
$L__BB1_7:
	ret;

}
	// .globl	rotary_embedding_neox_fp16
.visible .entry rotary_embedding_neox_fp16(
	.param .u64 .ptr .align 1 rotary_embedding_neox_fp16_param_0,
	.param .u64 .ptr .align 1 rotary_embedding_neox_fp16_param_1,
	.param .u64 .ptr .align 1 rotary_embedding_neox_fp16_param_2,
	.param .u64 .ptr .align 1 rotary_embedding_neox_fp16_param_3,
	.param .u32 rotary_embedding_neox_fp16_param_4,
	.param .u32 rotary_embedding_neox_fp16_param_5,
	.param .u32 rotary_embedding_neox_fp16_param_6,
	.param .u32 rotary_embedding_neox_fp16_param_7,
	.param .u32 rotary_embedding_neox_fp16_param_8,
	.param .u32 rotary_embedding_neox_fp16_param_9
)
{
	.reg .pred 	%p<6>;
	.reg .b16 	%rs<9>;
	.reg .b32 	%r<34>;
	.reg .b32 	%f<19>;
	.reg .b64 	%rd<35>;

	ld.param.u64 	%rd7, [rotary_embedding_neox_fp16_param_0];
	ld.param.u64 	%rd5, [rotary_embedding_neox_fp16_param_1];
	ld.param.u64 	%rd6, [rotary_embedding_neox_fp16_param_2];
	ld.param.u64 	%rd8, [rotary_embedding_neox_fp16_param_3];
	ld.param.u32 	%r18, [rotary_embedding_neox_fp16_param_4];
	ld.param.u32 	%r14, [rotary_embedding_neox_fp16_param_5];
	ld.param.u32 	%r15, [rotary_embedding_neox_fp16_param_6];
	ld.param.u32 	%r16, [rotary_embedding_neox_fp16_param_7];
	ld.param.u32 	%r19, [rotary_embedding_neox_fp16_param_8];
	ld.param.u32 	%r17, [rotary_embedding_neox_fp16_param_9];
	cvta.to.global.u64 	%rd9, %rd8;
	cvta.to.global.u64 	%rd10, %rd7;
	mov.u32 	%r1, %ctaid.x;
	mul.wide.u32 	%rd11, %r1, 4;
	add.s64 	%rd12, %rd10, %rd11;
	ld.global.nc.u32 	%r20, [%rd12];
	mul.lo.s32 	%r21, %r20, %r18;
	mul.wide.s32 	%rd13, %r21, 4;
	add.s64 	%rd1, %rd9, %rd13;
	shr.u32 	%r22, %r18, 31;
	add.s32 	%r23, %r18, %r22;
	shr.s32 	%r2, %r23, 1;
	mul.wide.s32 	%rd14, %r2, 4;
	add.s64 	%rd2, %rd1, %rd14;
	mul.lo.s32 	%r3, %r19, %r2;
	mov.u32 	%r33, %tid.x;
	setp.ge.s32 	%p1, %r33, %r3;
	@%p1 bra 	$L__BB2_3;
	mul.lo.s32 	%r5, %r14, %r1;
	mov.u32 	%r6, %ntid.x;
	cvta.to.global.u64 	%rd3, %rd5;
	mul.wide.s32 	%rd23, %r2, 2;
	mov.u32 	%r32, %r33;
$L__BB2_2:
	div.s32 	%r24, %r32, %r2;
	mad.lo.s32 	%r25, %r24, %r16, %r5;
	mul.lo.s32 	%r26, %r24, %r2;
	sub.s32 	%r27, %r32, %r26;
	cvt.s64.s32 	%rd15, %r25;
	cvt.s64.s32 	%rd16, %r27;
	mul.wide.s32 	%rd17, %r27, 4;
	add.s64 	%rd18, %rd1, %rd17;
	ld.global.nc.f32 	%f5, [%rd18];
	add.s64 	%rd19, %rd2, %rd17;
	ld.global.nc.f32 	%f6, [%rd19];
	add.s64 	%rd20, %rd15, %rd16;
	shl.b64 	%rd21, %rd20, 1;
	add.s64 	%rd22, %rd3, %rd21;
	ld.global.u16 	%rs1, [%rd22];
	// begin inline asm
	{  cvt.f32.f16 %f1, %rs1;}

	// end inline asm
	add.s64 	%rd24, %rd22, %rd23;
	ld.global.u16 	%rs2, [%rd24];
	// begin inline asm
	{  cvt.f32.f16 %f2, %rs2;}

	// end inline asm
	mul.f32 	%f7, %f5, %f1;
	mul.f32 	%f8, %f6, %f2;
	sub.f32 	%f3, %f7, %f8;
	// begin inline asm
	{  cvt.rn.f16.f32 %rs3, %f3;}

	// end inline asm
	st.global.u16 	[%rd22], %rs3;
	mul.f32 	%f9, %f5, %f2;
	fma.rn.f32 	%f4, %f6, %f1, %f9;
	// begin inline asm
	{  cvt.rn.f16.f32 %rs4, %f4;}

	// end inline asm
	st.global.u16 	[%rd24], %rs4;
	add.s32 	%r32, %r32, %r6;
	setp.lt.s32 	%p2, %r32, %r3;
	@%p2 bra 	$L__BB2_2;
$L__BB2_3:
	setp.eq.s64 	%p3, %rd6, 0;
	@%p3 bra 	$L__BB2_7;
	mul.lo.s32 	%r9, %r17, %r2;
	setp.ge.s32 	%p4, %r33, %r9;
	@%p4 bra 	$L__BB2_7;
	mul.lo.s32 	%r10, %r15, %r1;
	mov.u32 	%r11, %ntid.x;
	cvta.to.global.u64 	%rd4, %rd6;
	mul.wide.s32 	%rd33, %r2, 2;
$L__BB2_6:
	div.s32 	%r28, %r33, %r2;
	mad.lo.s32 	%r29, %r28, %r16, %r10;
	mul.lo.s32 	%r30, %r28, %r2;
	sub.s32 	%r31, %r33, %r30;
	cvt.s64.s32 	%rd25, %r29;
	cvt.s64.s32 	%rd26, %r31;
	mul.wide.s32 	%rd27, %r31, 4;
	add.s64 	%rd28, %rd1, %rd27;
	ld.global.nc.f32 	%f14, [%rd28];
	add.s64 	%rd29, %rd2, %rd27;
	ld.global.nc.f32 	%f15, [%rd29];
	add.s64 	%rd30, %rd25, %rd26;
	shl.b64 	%rd31, %rd30, 1;
	add.s64 	%rd32, %rd4, %rd31;
	ld.global.u16 	%rs5, [%rd32];
	// begin inline asm
	{  cvt.f32.f16 %f10, %rs5;}

	// end inline asm
	add.s64 	%rd34, %rd32, %rd33;
	ld.global.u16 	%rs6, [%rd34];
	// begin inline asm
	{  cvt.f32.f16 %f11, %rs6;}

	// end inline asm
	mul.f32 	%f16, %f14, %f10;
	mul.f32 	%f17, %f15, %f11;
	sub.f32 	%f12, %f16, %f17;
	// begin inline asm
	{  cvt.rn.f16.f32 %rs7, %f12;}

	// end inline asm
	st.global.u16 	[%rd32], %rs7;
	mul.f32 	%f18, %f14, %f11;
	fma.rn.f32 	%f13, %f15, %f10, %f18;
	// begin inline asm
	{  cvt.rn.f16.f32 %rs8, %f13;}

	// end inline asm
	st.global.u16 	[%rd34], %rs8;
	add.s32 	%r33, %r33, %r11;
	setp.lt.s32 	%p5, %r33, %r9;
	@%p5 bra 	$L__BB2_6;
$L__BB2_7:
	ret;

}
	// .globl	rotary_embedding_neox_f32
.visible .entry rotary_embedding_neox_f32(
	.param .u64 .ptr .align 1 rotary_embedding_neox_f32_param_0,
	.param .u64 .ptr .align 1 rotary_embedding_neox_f32_param_1,
	.param .u64 .ptr .align 1 rotary_embedding_neox_f32_param_2,
	.param .u64 .ptr .align 1 rotary_embedding_neox_f32_param_3,
	.param .u32 rotary_embedding_neox_f32_param_4,
	.param .u32 rotary_embedding_neox_f32_param_5,
	.param .u32 rotary_embedding_neox_f32_param_6,
	.param .u32 rotary_embedding_neox_f32_param_7,
	.param .u32 rotary_embedding_neox_f32_param_8,
	.param .u32 rotary_embedding_neox_f32_param_9
)
{
	.reg .pred 	%p<6>;
	.reg .b32 	%r<34>;
	.reg .b32 	%f<19>;
	.reg .b64 	%rd<35>;

	ld.param.u64 	%rd7, [rotary_embedding_neox_f32_param_0];
	ld.param.u64 	%rd5, [rotary_embedding_neox_f32_param_1];
	ld.param.u64 	%rd6, [rotary_embedding_neox_f32_param_2];
	ld.param.u64 	%rd8, [rotary_embedding_neox_f32_param_3];
	ld.param.u32 	%r18, [rotary_embedding_neox_f32_param_4];
	ld.param.u32 	%r14, [rotary_embedding_neox_f32_param_5];
	ld.param.u32 	%r15, [rotary_embedding_neox_f32_param_6];
	ld.param.u32 	%r16, [rotary_embedding_neox_f32_param_7];
	ld.param.u32 	%r19, [rotary_embedding_neox_f32_param_8];
	ld.param.u32 	%r17, [rotary_embedding_neox_f32_param_9];
	cvta.to.global.u64 	%rd9, %rd8;
	cvta.to.global.u64 	%rd10, %rd7;
	mov.u32 	%r1, %ctaid.x;
	mul.wide.u32 	%rd11, %r1, 4;
	add.s64 	%rd12, %rd10, %rd11;
	ld.global.nc.u32 	%r20, [%rd12];
	mul.lo.s32 	%r21, %r20, %r18;
	mul.wide.s32 	%rd13, %r21, 4;
	add.s64 	%rd1, %rd9, %rd13;
	shr.u32 	%r22, %r18, 31;
	add.s32 	%r23, %r18, %r22;
	shr.s32 	%r2, %r23, 1;
	mul.wide.s32 	%rd14, %r2, 4;
	add.s64 	%rd2, %rd1, %rd14;
	mul.lo.s32 	%r3, %r19, %r2;
	mov.u32 	%r33, %tid.x;
	setp.ge.s32 	%p1, %r33, %r3;
	@%p1 bra 	$L__BB3_3;
	mul.lo.s32 	%r5, %r14, %r1;
	mov.u32 	%r6, %ntid.x;
	cvta.to.global.u64 	%rd3, %rd5;
	mov.u32 	%r32, %r33;
$L__BB3_2:
	div.s32 	%r24, %r32, %r2;
	mad.lo.s32 	%r25, %r24, %r16, %r5;
	mul.lo.s32 	%r26, %r24, %r2;
	sub.s32 	%r27, %r32, %r26;
	cvt.s64.s32 	%rd15, %r25;
	cvt.s64.s32 	%rd16, %r27;
	mul.wide.s32 	%rd17, %r27, 4;
	add.s64 	%rd18, %rd1, %rd17;
	ld.global.nc.f32 	%f1, [%rd18];
	add.s64 	%rd19, %rd2, %rd17;
	ld.global.nc.f32 	%f2, [%rd19];
	add.s64 	%rd20, %rd15, %rd16;
	shl.b64 	%rd21, %rd20, 2;
	add.s64 	%rd22, %rd3, %rd21;
	ld.global.f32 	%f3, [%rd22];
	add.s64 	%rd24, %rd22, %rd14;
	ld.global.f32 	%f4, [%rd24];
	mul.f32 	%f5, %f1, %f3;
	mul.f32 	%f6, %f2, %f4;
	sub.f32 	%f7, %f5, %f6;
	st.global.f32 	[%rd22], %f7;
	mul.f32 	%f8, %f1, %f4;
	fma.rn.f32 	%f9, %f2, %f3, %f8;
	st.global.f32 	[%rd24], %f9;
	add.s32 	%r32, %r32, %r6;
	setp.lt.s32 	%p2, %r32, %r3;
	@%p2 bra 	$L__BB3_2;
$L__BB3_3:
	setp.eq.s64 	%p3, %rd6, 0;
	@%p3 bra 	$L__BB3_7;
	mul.lo.s32 	%r9, %r17, %r2;
	setp.ge.s32 	%p4, %r33, %r9;
	@%p4 bra 	$L__BB3_7;
	mul.lo.s32 	%r10, %r15, %r1;
	mov.u32 	%r11, %ntid.x;
	cvta.to.global.u64 	%rd4, %rd6;
	mul.wide.s32 	%rd33, %r2, 4;
$L__BB3_6:
	div.s32 	%r28, %r33, %r2;
	mad.lo.s32 	%r29, %r28, %r16, %r10;
	mul.lo.s32 	%r30, %r28, %r2;
	sub.s32 	%r31, %r33, %r30;
	cvt.s64.s32 	%rd25, %r29;
	cvt.s64.s32 	%rd26, %r31;
	mul.wide.s32 	%rd27, %r31, 4;
	add.s64 	%rd28, %rd1, %rd27;
	ld.global.nc.f32 	%f10, [%rd28];
	add.s64 	%rd29, %rd2, %rd27;
	ld.global.nc.f32 	%f11, [%rd29];
	add.s64 	%rd30, %rd25, %rd26;
	shl.b64 	%rd31, %rd30, 2;
	add.s64 	%rd32, %rd4, %rd31;
	ld.global.f32 	%f12, [%rd32];
	add.s64 	%rd34, %rd32, %rd33;
	ld.global.f32 	%f13, [%rd34];
	mul.f32 	%f14, %f10, %f12;
	mul.f32 	%f15, %f11, %f13;
	sub.f32 	%f16, %f14, %f15;
	st.global.f32 	[%rd32], %f16;
	mul.f32 	%f17, %f10, %f13;
	fma.rn.f32 	%f18, %f11, %f12, %f17;
	st.global.f32 	[%rd34], %f18;
	add.s32 	%r33, %r33, %r11;
	setp.lt.s32 	%p5, %r33, %r9;
	@%p5 bra 	$L__BB3_6;
$L__BB3_7:
	ret;

}


// ===== COMPILED SASS (sm_100) =====

	.target	sm_100

	.elftype	@"ET_EXEC"


//--------------------- .note.nv.tkinfo           --------------------------
	.section	.note.nv.tkinfo,"",@"SHT_NOTE"
	.sectionflags	@"SHF_NOTE_NV_TKINFO"
	.tkinfo
        /*0018*/ 	.word	0x00000002
        /*0030*/ 	.string	""
        /*0030*/ 	.string	"ptxas"
        /*0030*/ 	.string	"Cuda compilation tools, release 13.0, V13.0.88"
        /*0030*/ 	.string	"Build cuda_13.0.r13.0/compiler.36424714_0"
        /*0030*/ 	.string	"-arch sm_100 -m 64 "



//--------------------- .note.nv.cuinfo           --------------------------
	.section	.note.nv.cuinfo,"",@"SHT_NOTE"
	.sectionflags	@"SHF_NOTE_NV_CUINFO"
        /*0018*/ 	.short	0x0002
        /*001a*/ 	.short	0x0064
        /*001c*/ 	.short	0x0082
	.zero		2


//--------------------- .nv.info                  --------------------------
	.section	.nv.info,"",@"SHT_CUDA_INFO"
	.align	4


	//----- nvinfo : EIATTR_REGCOUNT
	.align		4
        /*0000*/ 	.byte	0x04, 0x2f
        /*0002*/ 	.short	(.L_1 - .L_0)
	.align		4
.L_0:
        /*0004*/ 	.word	index@(rotary_embedding_neox_bf16)
        /*0008*/ 	.word	0x0000001e


	//----- nvinfo : EIATTR_FRAME_SIZE
	.align		4
.L_1:
        /*000c*/ 	.byte	0x04, 0x11
        /*000e*/ 	.short	(.L_3 - .L_2)
	.align		4
.L_2:
        /*0010*/ 	.word	index@(rotary_embedding_neox_bf16)
        /*0014*/ 	.word	0x00000000


	//----- nvinfo : EIATTR_REGCOUNT
	.align		4
.L_3:
        /*0018*/ 	.byte	0x04, 0x2f
        /*001a*/ 	.short	(.L_5 - .L_4)
	.align		4
.L_4:
        /*001c*/ 	.word	index@(rotary_embedding_gptj_bf16)
        /*0020*/ 	.word	0x0000001c


	//----- nvinfo : EIATTR_FRAME_SIZE
	.align		4
.L_5:
        /*0024*/ 	.byte	0x04, 0x11
        /*0026*/ 	.short	(.L_7 - .L_6)
	.align		4
.L_6:
        /*0028*/ 	.word	index@(rotary_embedding_gptj_bf16)
        /*002c*/ 	.word	0x00000000


	//----- nvinfo : EIATTR_REGCOUNT
	.align		4
.L_7:
        /*0030*/ 	.byte	0x04, 0x2f
        /*0032*/ 	.short	(.L_9 - .L_8)
	.align		4
.L_8:
        /*0034*/ 	.word	index@(rotary_embedding_neox_fp16)
        /*0038*/ 	.word	0x0000001e


	//----- nvinfo : EIATTR_FRAME_SIZE
	.align		4
.L_9:
        /*003c*/ 	.byte	0x04, 0x11
        /*003e*/ 	.short	(.L_11 - .L_10)
	.align		4
.L_10:
        /*0040*/ 	.word	index@(rotary_embedding_neox_fp16)
        /*0044*/ 	.word	0x00000000


	//----- nvinfo : EIATTR_REGCOUNT
	.align		4
.L_11:
        /*0048*/ 	.byte	0x04, 0x2f
        /*004a*/ 	.short	(.L_13 - .L_12)
	.align		4
.L_12:
        /*004c*/ 	.word	index@(rotary_embedding_neox_f32)
        /*0050*/ 	.word	0x0000001e


	//----- nvinfo : EIATTR_FRAME_SIZE
	.align		4
.L_13:
        /*0054*/ 	.byte	0x04, 0x11
        /*0056*/ 	.short	(.L_15 - .L_14)
	.align		4
.L_14:
        /*0058*/ 	.word	index@(rotary_embedding_neox_f32)
        /*005c*/ 	.word	0x00000000


	//----- nvinfo : EIATTR_MIN_STACK_SIZE
	.align		4
.L_15:
        /*0060*/ 	.byte	0x04, 0x12
        /*0062*/ 	.short	(.L_17 - .L_16)
	.align		4
.L_16:
        /*0064*/ 	.word	index@(rotary_embedding_neox_f32)
        /*0068*/ 	.word	0x00000000


	//----- nvinfo : EIATTR_MIN_STACK_SIZE
	.align		4
.L_17:
        /*006c*/ 	.byte	0x04, 0x12
        /*006e*/ 	.short	(.L_19 - .L_18)
	.align		4
.L_18:
        /*0070*/ 	.word	index@(rotary_embedding_neox_fp16)
        /*0074*/ 	.word	0x00000000


	//----- nvinfo : EIATTR_MIN_STACK_SIZE
	.align		4
.L_19:
        /*0078*/ 	.byte	0x04, 0x12
        /*007a*/ 	.short	(.L_21 - .L_20)
	.align		4
.L_20:
        /*007c*/ 	.word	index@(rotary_embedding_gptj_bf16)
        /*0080*/ 	.word	0x00000000


	//----- nvinfo : EIATTR_MIN_STACK_SIZE
	.align		4
.L_21:
        /*0084*/ 	.byte	0x04, 0x12
        /*0086*/ 	.short	(.L_23 - .L_22)
	.align		4
.L_22:
        /*0088*/ 	.word	index@(rotary_embedding_neox_bf16)
        /*008c*/ 	.word	0x00000000
.L_23:


//--------------------- .nv.compat                --------------------------
	.section	.nv.compat,"",@"SHT_CUDA_COMPAT_INFO"
	.align	4
        /*0000*/ 	.byte	0x02, 0x09, 0x00, 0x00, 0x02, 0x02, 0x01, 0x00, 0x02, 0x05, 0x05, 0x00, 0x03, 0x07, 0x01, 0x01
        /*0010*/ 	.byte	0x02, 0x03, 0x00, 0x00, 0x02, 0x06, 0x01, 0x00, 0x04, 0x0b, 0x08, 0x00, 0x09, 0x00, 0x00, 0x00
        /*0020*/ 	.byte	0x00, 0x00, 0x00, 0x00


//--------------------- .nv.info.rotary_embedding_neox_f32 --------------------------
	.section	.nv.info.rotary_embedding_neox_f32,"",@"SHT_CUDA_INFO"
	.sectionflags	@""
	.align	4


	//----- nvinfo : EIATTR_CUDA_API_VERSION
	.align		4
        /*0000*/ 	.byte	0x04, 0x37
        /*0002*/ 	.short	(.L_25 - .L_24)
.L_24:
        /*0004*/ 	.word	0x00000082


	//----- nvinfo : EIATTR_KPARAM_INFO
	.align		4
.L_25:
        /*0008*/ 	.byte	0x04, 0x17
        /*000a*/ 	.short	(.L_27 - .L_26)
.L_26:
        /*000c*/ 	.word	0x00000000
        /*0010*/ 	.short	0x0009
        /*0012*/ 	.short	0x0034
        /*0014*/ 	.byte	0x00, 0xf0, 0x11, 0x00


	//----- nvinfo : EIATTR_KPARAM_INFO
	.align		4
.L_27:
        /*0018*/ 	.byte	0x04, 0x17
        /*001a*/ 	.short	(.L_29 - .L_28)
.L_28:
        /*001c*/ 	.word	0x00000000
        /*0020*/ 	.short	0x0008
        /*0022*/ 	.short	0x0030
        /*0024*/ 	.byte	0x00, 0xf0, 0x11, 0x00


	//----- nvinfo : EIATTR_KPARAM_INFO
	.align		4
.L_29:
        /*0028*/ 	.byte	0x04, 0x17
        /*002a*/ 	.short	(.L_31 - .L_30)
.L_30:
        /*002c*/ 	.word	0x00000000
        /*0030*/ 	.short	0x0007
        /*0032*/ 	.short	0x002c
        /*0034*/ 	.byte	0x00, 0xf0, 0x11, 0x00


	//----- nvinfo : EIATTR_KPARAM_INFO
	.align		4
.L_31:
        /*0038*/ 	.byte	0x04, 0x17
        /*003a*/ 	.short	(.L_33 - .L_32)
.L_32:
        /*003c*/ 	.word	0x00000000
        /*0040*/ 	.short	0x0006
        /*0042*/ 	.short	0x0028
        /*0044*/ 	.byte	0x00, 0xf0, 0x11, 0x00


	//----- nvinfo : EIATTR_KPARAM_INFO
	.align		4
.L_33:
        /*0048*/ 	.byte	0x04, 0x17
        /*004a*/ 	.short	(.L_35 - .L_34)
.L_34:
        /*004c*/ 	.word	0x00000000
        /*0050*/ 	.short	0x0005
        /*0052*/ 	.short	0x0024
        /*0054*/ 	.byte	0x00, 0xf0, 0x11, 0x00


	//----- nvinfo : EIATTR_KPARAM_INFO
	.align		4
.L_35:
        /*0058*/ 	.byte	0x04, 0x17
        /*005a*/ 	.short	(.L_37 - .L_36)
.L_36:
        /*005c*/ 	.word	0x00000000
        /*0060*/ 	.short	0x0004
        /*0062*/ 	.short	0x0020
        /*0064*/ 	.byte	0x00, 0xf0, 0x11, 0x00


	//----- nvinfo : EIATTR_KPARAM_INFO
	.align		4
.L_37:
        /*0068*/ 	.byte	0x04, 0x17
        /*006a*/ 	.short	(.L_39 - .L_38)
.L_38:
        /*006c*/ 	.word	0x00000000
        /*0070*/ 	.short	0x0003
        /*0072*/ 	.short	0x0018
        /*0074*/ 	.byte	0x00, 0xf5, 0x21, 0x00


	//----- nvinfo : EIATTR_KPARAM_INFO
	.align		4
.L_39:
        /*0078*/ 	.byte	0x04, 0x17
        /*007a*/ 	.short	(.L_41 - .L_40)
.L_40:
        /*007c*/ 	.word	0x00000000
        /*0080*/ 	.short	0x0002
        /*0082*/ 	.short	0x0010
        /*0084*/ 	.byte	0x00, 0xf5, 0x21, 0x00


	//----- nvinfo : EIATTR_KPARAM_INFO
	.align		4
.L_41:
        /*0088*/ 	.byte	0x04, 0x17
        /*008a*/ 	.short	(.L_43 - .L_42)
.L_42:
        /*008c*/ 	.word	0x00000000
        /*0090*/ 	.short	0x0001
        /*0092*/ 	.short	0x0008
        /*0094*/ 	.byte	0x00, 0xf5, 0x21, 0x00


	//----- nvinfo : EIATTR_KPARAM_INFO
	.align		4
.L_43:
        /*0098*/ 	.byte	0x04, 0x17
        /*009a*/ 	.short	(.L_45 - .L_44)
.L_44:
        /*009c*/ 	.word	0x00000000
        /*00a0*/ 	.short	0x0000
        /*00a2*/ 	.short	0x0000
        /*00a4*/ 	.byte	0x00, 0xf5, 0x21, 0x00


	//----- nvinfo : EIATTR_SPARSE_MMA_MASK
	.align		4
.L_45:
        /*00a8*/ 	.byte	0x03, 0x50
        /*00aa*/ 	.short	0x0000


	//----- nvinfo : EIATTR_MAXREG_COUNT
	.align		4
        /*00ac*/ 	.byte	0x03, 0x1b
        /*00ae*/ 	.short	0x00ff


	//----- nvinfo : EIATTR_MERCURY_ISA_VERSION
	.align		4
        /*00b0*/ 	.byte	0x03, 0x5f
        /*00b2*/ 	.short	0x0101


	//----- nvinfo : EIATTR_VRC_CTA_INIT_COUNT
	.align		4
        /*00b4*/ 	.byte	0x02, 0x4a
	.zero		1
	.zero		1


	//----- nvinfo : EIATTR_EXIT_INSTR_OFFSETS
	.align		4
        /*00b8*/ 	.byte	0x04, 0x1c
        /*00ba*/ 	.short	(.L_47 - .L_46)


	//   ....[0]....
.L_46:
        /*00bc*/ 	.word	0x000004f0


	//   ....[1]....
        /*00c0*/ 	.word	0x00000530


	//   ....[2]....
        /*00c4*/ 	.word	0x000008b0


	//----- nvinfo : EIATTR_CRS_STACK_SIZE
	.align		4
.L_47:
        /*00c8*/ 	.byte	0x04, 0x1e
        /*00ca*/ 	.short	(.L_49 - .L_48)
.L_48:
        /*00cc*/ 	.word	0x00000000


	//----- nvinfo : EIATTR_CBANK_PARAM_SIZE
	.align		4
.L_49:
        /*00d0*/ 	.byte	0x03, 0x19
        /*00d2*/ 	.short	0x0038


	//----- nvinfo : EIATTR_PARAM_CBANK
	.align		4
        /*00d4*/ 	.byte	0x04, 0x0a
        /*00d6*/ 	.short	(.L_51 - .L_50)
	.align		4
.L_50:
        /*00d8*/ 	.word	index@(.nv.constant0.rotary_embedding_neox_f32)
        /*00dc*/ 	.short	0x0380
        /*00de*/ 	.short	0x0038


	//----- nvinfo : EIATTR_SW_WAR
	.align		4
.L_51:
        /*00e0*/ 	.byte	0x04, 0x36
        /*00e2*/ 	.short	(.L_53 - .L_52)
.L_52:
        /*00e4*/ 	.word	0x00000008
.L_53:


//--------------------- .nv.info.rotary_embedding_neox_fp16 --------------------------
	.section	.nv.info.rotary_embedding_neox_fp16,"",@"SHT_CUDA_INFO"
	.sectionflags	@""
	.align	4


	//----- nvinfo : EIATTR_CUDA_API_VERSION
	.align		4
        /*0000*/ 	.byte	0x04, 0x37
        /*0002*/ 	.short	(.L_55 - .L_54)
.L_54:
        /*0004*/ 	.word	0x00000082


	//----- nvinfo : EIATTR_KPARAM_INFO
	.align		4
.L_55:
        /*0008*/ 	.byte	0x04, 0x17
        /*000a*/ 	.short	(.L_57 - .L_56)
.L_56:
        /*000c*/ 	.word	0x00000000
        /*0010*/ 	.short	0x0009
        /*0012*/ 	.short	0x0034
        /*0014*/ 	.byte	0x00, 0xf0, 0x11, 0x00


	//----- nvinfo : EIATTR_KPARAM_INFO
	.align		4
.L_57:
        /*0018*/ 	.byte	0x04, 0x17
        /*001a*/ 	.short	(.L_59 - .L_58)
.L_58:
        /*001c*/ 	.word	0x00000000
        /*0020*/ 	.short	0x0008
        /*0022*/ 	.short	0x0030
        /*0024*/ 	.byte	0x00, 0xf0, 0x11, 0x00


	//----- nvinfo : EIATTR_KPARAM_INFO
	.align		4
.L_59:
        /*0028*/ 	.byte	0x04, 0x17
        /*002a*/ 	.short	(.L_61 - .L_60)
.L_60:
        /*002c*/ 	.word	0x00000000
        /*0030*/ 	.short	0x0007
        /*0032*/ 	.short	0x002c
        /*0034*/ 	.byte	0x00, 0xf0, 0x11, 0x00


	//----- nvinfo : EIATTR_KPARAM_INFO
	.align		4
.L_61:
        /*0038*/ 	.byte	0x04, 0x17
        /*003a*/ 	.short	(.L_63 - .L_62)
.L_62:
        /*003c*/ 	.word	0x00000000
        /*0040*/ 	.short	0x0006
        /*0042*/ 	.short	0x0028
        /*0044*/ 	.byte	0x00, 0xf0, 0x11, 0x00


	//----- nvinfo : EIATTR_KPARAM_INFO
	.align		4
.L_63:
        /*0048*/ 	.byte	0x04, 0x17
        /*004a*/ 	.short	(.L_65 - .L_64)
.L_64:
        /*004c*/ 	.word	0x00000000
        /*0050*/ 	.short	0x0005
        /*0052*/ 	.short	0x0024
        /*0054*/ 	.byte	0x00, 0xf0, 0x11, 0x00


	//----- nvinfo : EIATTR_KPARAM_INFO
	.align		4
.L_65:
        /*0058*/ 	.byte	0x04, 0x17
        /*005a*/ 	.short	(.L_67 - .L_66)
.L_66:
        /*005c*/ 	.word	0x00000000
        /*0060*/ 	.short	0x0004
        /*0062*/ 	.short	0x0020
        /*0064*/ 	.byte	0x00, 0xf0, 0x11, 0x00


	//----- nvinfo : EIATTR_KPARAM_INFO
	.align		4
.L_67:
        /*0068*/ 	.byte	0x04, 0x17
        /*006a*/ 	.short	(.L_69 - .L_68)
.L_68:
        /*006c*/ 	.word	0x00000000
        /*0070*/ 	.short	0x0003
        /*0072*/ 	.short	0x0018
        /*0074*/ 	.byte	0x00, 0xf5, 0x21, 0x00


	//----- nvinfo : EIATTR_KPARAM_INFO
	.align		4
.L_69:
        /*0078*/ 	.byte	0x04, 0x17
        /*007a*/ 	.short	(.L_71 - .L_70)
.L_70:
        /*007c*/ 	.word	0x00000000
        /*0080*/ 	.short	0x0002
        /*0082*/ 	.short	0x0010
        /*0084*/ 	.byte	0x00, 0xf5, 0x21, 0x00


	//----- nvinfo : EIATTR_KPARAM_INFO
	.align		4
.L_71:
        /*0088*/ 	.byte	0x04, 0x17
        /*008a*/ 	.short	(.L_73 - .L_72)
.L_72:
        /*008c*/ 	.word	0x00000000
        /*0090*/ 	.short	0x0001
        /*0092*/ 	.short	0x0008
        /*0094*/ 	.byte	0x00, 0xf5, 0x21, 0x00


	//----- nvinfo : EIATTR_KPARAM_INFO
	.align		4
.L_73:
        /*0098*/ 	.byte	0x04, 0x17
        /*009a*/ 	.short	(.L_75 - .L_74)
.L_74:
        /*009c*/ 	.word	0x00000000
        /*00a0*/ 	.short	0x0000
        /*00a2*/ 	.short	0x0000
        /*00a4*/ 	.byte	0x00, 0xf5, 0x21, 0x00


	//----- nvinfo : EIATTR_SPARSE_MMA_MASK
	.align		4
.L_75:
        /*00a8*/ 	.byte	0x03, 0x50
        /*00aa*/ 	.short	0x0000


	//----- nvinfo : EIATTR_MAXREG_COUNT
	.align		4
        /*00ac*/ 	.byte	0x03, 0x1b
        /*00ae*/ 	.short	0x00ff


	//----- nvinfo : EIATTR_MERCURY_ISA_VERSION
	.align		4
        /*00b0*/ 	.byte	0x03, 0x5f
        /*00b2*/ 	.short	0x0101


	//----- nvinfo : EIATTR_VRC_CTA_INIT_COUNT
	.align		4
        /*00b4*/ 	.byte	0x02, 0x4a
	.zero		1
	.zero		1


	//----- nvinfo : EIATTR_EXIT_INSTR_OFFSETS
	.align		4
        /*00b8*/ 	.byte	0x04, 0x1c
        /*00ba*/ 	.short	(.L_77 - .L_76)


	//   ....[0]....
.L_76:
        /*00bc*/ 	.word	0x00000530


	//   ....[1]....
        /*00c0*/ 	.word	0x00000570


	//   ....[2]....
        /*00c4*/ 	.word	0x00000930


	//----- nvinfo : EIATTR_CRS_STACK_SIZE
	.align		4
.L_77:
        /*00c8*/ 	.byte	0x04, 0x1e
        /*00ca*/ 	.short	(.L_79 - .L_78)
.L_78:
        /*00cc*/ 	.word	0x00000000


	//----- nvinfo : EIATTR_CBANK_PARAM_SIZE
	.align		4
.L_79:
        /*00d0*/ 	.byte	0x03, 0x19
        /*00d2*/ 	.short	0x0038


	//----- nvinfo : EIATTR_PARAM_CBANK
	.align		4
        /*00d4*/ 	.byte	0x04, 0x0a
        /*00d6*/ 	.short	(.L_81 - .L_80)
	.align		4
.L_80:
        /*00d8*/ 	.word	index@(.nv.constant0.rotary_embedding_neox_fp16)
        /*00dc*/ 	.short	0x0380
        /*00de*/ 	.short	0x0038


	//----- nvinfo : EIATTR_SW_WAR
	.align		4
.L_81:
        /*00e0*/ 	.byte	0x04, 0x36
        /*00e2*/ 	.short	(.L_83 - .L_82)
.L_82:
        /*00e4*/ 	.word	0x00000008
.L_83:


//--------------------- .nv.info.rotary_embedding_gptj_bf16 --------------------------
	.section	.nv.info.rotary_embedding_gptj_bf16,"",@"SHT_CUDA_INFO"
	.sectionflags	@""
	.align	4


	//----- nvinfo : EIATTR_CUDA_API_VERSION
	.align		4
        /*0000*/ 	.byte	0x04, 0x37
        /*0002*/ 	.short	(.L_85 - .L_84)
.L_84:
        /*0004*/ 	.word	0x00000082


	//----- nvinfo : EIATTR_KPARAM_INFO
	.align		4
.L_85:
        /*0008*/ 	.byte	0x04, 0x17
        /*000a*/ 	.short	(.L_87 - .L_86)
.L_86:
        /*000c*/ 	.word	0x00000000
        /*0010*/ 	.short	0x0009
        /*0012*/ 	.short	0x0034
        /*0014*/ 	.byte	0x00, 0xf0, 0x11, 0x00


	//----- nvinfo : EIATTR_KPARAM_INFO
	.align		4
.L_87:
        /*0018*/ 	.byte	0x04, 0x17
        /*001a*/ 	.short	(.L_89 - .L_88)
.L_88:
        /*001c*/ 	.word	0x00000000
        /*0020*/ 	.short	0x0008
        /*0022*/ 	.short	0x0030
        /*0024*/ 	.byte	0x00, 0xf0, 0x11, 0x00


	//----- nvinfo : EIATTR_KPARAM_INFO
	.align		4
.L_89:
        /*0028*/ 	.byte	0x04, 0x17
        /*002a*/ 	.short	(.L_91 - .L_90)
.L_90:
        /*002c*/ 	.word	0x00000000
        /*0030*/ 	.short	0x0007
        /*0032*/ 	.short	0x002c
        /*0034*/ 	.byte	0x00, 0xf0, 0x11, 0x00


	//----- nvinfo : EIATTR_KPARAM_INFO
	.align		4
.L_91:
        /*0038*/ 	.byte	0x04, 0x17
        /*003a*/ 	.short	(.L_93 - .L_92)
.L_92:
        /*003c*/ 	.word	0x00000000
        /*0040*/ 	.short	0x0006
        /*0042*/ 	.short	0x0028
        /*0044*/ 	.byte	0x00, 0xf0, 0x11, 0x00


	//----- nvinfo : EIATTR_KPARAM_INFO
	.align		4
.L_93:
        /*0048*/ 	.byte	0x04, 0x17
        /*004a*/ 	.short	(.L_95 - .L_94)
.L_94:
        /*004c*/ 	.word	0x00000000
        /*0050*/ 	.short	0x0005
        /*0052*/ 	.short	0x0024
        /*0054*/ 	.byte	0x00, 0xf0, 0x11, 0x00


	//----- nvinfo : EIATTR_KPARAM_INFO
	.align		4
.L_95:
        /*0058*/ 	.byte	0x04, 0x17
        /*005a*/ 	.short	(.L_97 - .L_96)
.L_96:
        /*005c*/ 	.word	0x00000000
        /*0060*/ 	.short	0x0004
        /*0062*/ 	.short	0x0020
        /*0064*/ 	.byte	0x00, 0xf0, 0x11, 0x00


	//----- nvinfo : EIATTR_KPARAM_INFO
	.align		4
.L_97:
        /*0068*/ 	.byte	0x04, 0x17
        /*006a*/ 	.short	(.L_99 - .L_98)
.L_98:
        /*006c*/ 	.word	0x00000000
        /*0070*/ 	.short	0x0003
        /*0072*/ 	.short	0x0018
        /*0074*/ 	.byte	0x00, 0xf5, 0x21, 0x00


	//----- nvinfo : EIATTR_KPARAM_INFO
	.align		4
.L_99:
        /*0078*/ 	.byte	0x04, 0x17
        /*007a*/ 	.short	(.L_101 - .L_100)
.L_100:
        /*007c*/ 	.word	0x00000000
        /*0080*/ 	.short	0x0002
        /*0082*/ 	.short	0x0010
        /*0084*/ 	.byte	0x00, 0xf5, 0x21, 0x00


	//----- nvinfo : EIATTR_KPARAM_INFO
	.align		4
.L_101:
        /*0088*/ 	.byte	0x04, 0x17
        /*008a*/ 	.short	(.L_103 - .L_102)
.L_102:
        /*008c*/ 	.word	0x00000000
        /*0090*/ 	.short	0x0001
        /*0092*/ 	.short	0x0008
        /*0094*/ 	.byte	0x00, 0xf5, 0x21, 0x00


	//----- nvinfo : EIATTR_KPARAM_INFO
	.align		4
.L_103:
        /*0098*/ 	.byte	0x04, 0x17
        /*009a*/ 	.short	(.L_105 - .L_104)
.L_104:
        /*009c*/ 	.word	0x00000000
        /*00a0*/ 	.short	0x0000
        /*00a2*/ 	.short	0x0000
        /*00a4*/ 	.byte	0x00, 0xf5, 0x21, 0x00


	//----- nvinfo : EIATTR_SPARSE_MMA_MASK
	.align		4
.L_105:
        /*00a8*/ 	.byte	0x03, 0x50
        /*00aa*/ 	.short	0x0000


	//----- nvinfo : EIATTR_MAXREG_COUNT
	.align		4
        /*00ac*/ 	.byte	0x03, 0x1b
        /*00ae*/ 	.short	0x00ff


	//----- nvinfo : EIATTR_MERCURY_ISA_VERSION
	.align		4
        /*00b0*/ 	.byte	0x03, 0x5f
        /*00b2*/ 	.short	0x0101


	//----- nvinfo : EIATTR_VRC_CTA_INIT_COUNT
	.align		4
        /*00b4*/ 	.byte	0x02, 0x4a
	.zero		1
	.zero		1


	//----- nvinfo : EIATTR_EXIT_INSTR_OFFSETS
	.align		4
        /*00b8*/ 	.byte	0x04, 0x1c
        /*00ba*/ 	.short	(.L_107 - .L_106)


	//   ....[0]....
.L_106:
        /*00bc*/ 	.word	0x00000530


	//   ....[1]....
        /*00c0*/ 	.word	0x00000570


	//   ....[2]....
        /*00c4*/ 	.word	0x00000930


	//----- nvinfo : EIATTR_CRS_STACK_SIZE
	.align		4
.L_107:
        /*00c8*/ 	.byte	0x04, 0x1e
        /*00ca*/ 	.short	(.L_109 - .L_108)
.L_108:
        /*00cc*/ 	.word	0x00000000


	//----- nvinfo : EIATTR_CBANK_PARAM_SIZE
	.align		4
.L_109:
        /*00d0*/ 	.byte	0x03, 0x19
        /*00d2*/ 	.short	0x0038


	//----- nvinfo : EIATTR_PARAM_CBANK
	.align		4
        /*00d4*/ 	.byte	0x04, 0x0a
        /*00d6*/ 	.short	(.L_111 - .L_110)
	.align		4
.L_110:
        /*00d8*/ 	.word	index@(.nv.constant0.rotary_embedding_gptj_bf16)
        /*00dc*/ 	.short	0x0380
        /*00de*/ 	.short	0x0038


	//----- nvinfo : EIATTR_SW_WAR
	.align		4
.L_111:
        /*00e0*/ 	.byte	0x04, 0x36
        /*00e2*/ 	.short	(.L_113 - .L_112)
.L_112:
        /*00e4*/ 	.word	0x00000008
.L_113:


//--------------------- .nv.info.rotary_embedding_neox_bf16 --------------------------
	.section	.nv.info.rotary_embedding_neox_bf16,"",@"SHT_CUDA_INFO"
	.sectionflags	@""
	.align	4


	//----- nvinfo : EIATTR_CUDA_API_VERSION
	.align		4
        /*0000*/ 	.byte	0x04, 0x37
        /*0002*/ 	.short	(.L_115 - .L_114)
.L_114:
        /*0004*/ 	.word	0x00000082


	//----- nvinfo : EIATTR_KPARAM_INFO
	.align		4
.L_115:
        /*0008*/ 	.byte	0x04, 0x17
        /*000a*/ 	.short	(.L_117 - .L_116)
.L_116:
        /*000c*/ 	.word	0x00000000
        /*0010*/ 	.short	0x0009
        /*0012*/ 	.short	0x0034
        /*0014*/ 	.byte	0x00, 0xf0, 0x11, 0x00


	//----- nvinfo : EIATTR_KPARAM_INFO
	.align		4
.L_117:
        /*0018*/ 	.byte	0x04, 0x17
        /*001a*/ 	.short	(.L_119 - .L_118)
.L_118:
        /*001c*/ 	.word	0x00000000
        /*0020*/ 	.short	0x0008
        /*0022*/ 	.short	0x0030
        /*0024*/ 	.byte	0x00, 0xf0, 0x11, 0x00


	//----- nvinfo : EIATTR_KPARAM_INFO
	.align		4
.L_119:
        /*0028*/ 	.byte	0x04, 0x17
        /*002a*/ 	.short	(.L_121 - .L_120)
.L_120:
        /*002c*/ 	.word	0x00000000
        /*0030*/ 	.short	0x0007
        /*0032*/ 	.short	0x002c
        /*0034*/ 	.byte	0x00, 0xf0, 0x11, 0x00


	//----- nvinfo : EIATTR_KPARAM_INFO
	.align		4
.L_121:
        /*0038*/ 	.byte	0x04, 0x17
        /*003a*/ 	.short	(.L_123 - .L_122)
.L_122:
        /*003c*/ 	.word	0x00000000
        /*0040*/ 	.short	0x0006
        /*0042*/ 	.short	0x0028
        /*0044*/ 	.byte	0x00, 0xf0, 0x11, 0x00


	//----- nvinfo : EIATTR_KPARAM_INFO
	.align		4
.L_123:
        /*0048*/ 	.byte	0x04, 0x17
        /*004a*/ 	.short	(.L_125 - .L_124)
.L_124:
        /*004c*/ 	.word	0x00000000
        /*0050*/ 	.short	0x0005
        /*0052*/ 	.short	0x0024
        /*0054*/ 	.byte	0x00, 0xf0, 0x11, 0x00


	//----- nvinfo : EIATTR_KPARAM_INFO
	.align		4
.L_125:
        /*0058*/ 	.byte	0x04, 0x17
        /*005a*/ 	.short	(.L_127 - .L_126)
.L_126:
        /*005c*/ 	.word	0x00000000
        /*0060*/ 	.short	0x0004
        /*0062*/ 	.short	0x0020
        /*0064*/ 	.byte	0x00, 0xf0, 0x11, 0x00


	//----- nvinfo : EIATTR_KPARAM_INFO
	.align		4
.L_127:
        /*0068*/ 	.byte	0x04, 0x17
        /*006a*/ 	.short	(.L_129 - .L_128)
.L_128:
        /*006c*/ 	.word	0x00000000
        /*0070*/ 	.short	0x0003
        /*0072*/ 	.short	0x0018
        /*0074*/ 	.byte	0x00, 0xf5, 0x21, 0x00


	//----- nvinfo : EIATTR_KPARAM_INFO
	.align		4
.L_129:
        /*0078*/ 	.byte	0x04, 0x17
        /*007a*/ 	.short	(.L_131 - .L_130)
.L_130:
        /*007c*/ 	.word	0x00000000
        /*0080*/ 	.short	0x0002
        /*0082*/ 	.short	0x0010
        /*0084*/ 	.byte	0x00, 0xf5, 0x21, 0x00


	//----- nvinfo : EIATTR_KPARAM_INFO
	.align		4
.L_131:
        /*0088*/ 	.byte	0x04, 0x17
        /*008a*/ 	.short	(.L_133 - .L_132)
.L_132:
        /*008c*/ 	.word	0x00000000
        /*0090*/ 	.short	0x0001
        /*0092*/ 	.short	0x0008
        /*0094*/ 	.byte	0x00, 0xf5, 0x21, 0x00


	//----- nvinfo : EIATTR_KPARAM_INFO
	.align		4
.L_133:
        /*0098*/ 	.byte	0x04, 0x17
        /*009a*/ 	.short	(.L_135 - .L_134)
.L_134:
        /*009c*/ 	.word	0x00000000
        /*00a0*/ 	.short	0x0000
        /*00a2*/ 	.short	0x0000
        /*00a4*/ 	.byte	0x00, 0xf5, 0x21, 0x00


	//----- nvinfo : EIATTR_SPARSE_MMA_MASK
	.align		4
.L_135:
        /*00a8*/ 	.byte	0x03, 0x50
        /*00aa*/ 	.short	0x0000


	//----- nvinfo : EIATTR_MAXREG_COUNT
	.align		4
        /*00ac*/ 	.byte	0x03, 0x1b
        /*00ae*/ 	.short	0x00ff


	//----- nvinfo : EIATTR_MERCURY_ISA_VERSION
	.align		4
        /*00b0*/ 	.byte	0x03, 0x5f
        /*00b2*/ 	.short	0x0101


	//----- nvinfo : EIATTR_VRC_CTA_INIT_COUNT
	.align		4
        /*00b4*/ 	.byte	0x02, 0x4a
	.zero		1
	.zero		1


	//----- nvinfo : EIATTR_EXIT_INSTR_OFFSETS
	.align		4
        /*00b8*/ 	.byte	0x04, 0x1c
        /*00ba*/ 	.short	(.L_137 - .L_136)


	//   ....[0]....
.L_136:
        /*00bc*/ 	.word	0x00000530


	//   ....[1]....
        /*00c0*/ 	.word	0x00000570


	//   ....[2]....
        /*00c4*/ 	.word	0x00000930


	//----- nvinfo : EIATTR_CRS_STACK_SIZE
	.align		4
.L_137:
        /*00c8*/ 	.byte	0x04, 0x1e
        /*00ca*/ 	.short	(.L_139 - .L_138)
.L_138:
        /*00cc*/ 	.word	0x00000000


	//----- nvinfo : EIATTR_CBANK_PARAM_SIZE
	.align		4
.L_139:
        /*00d0*/ 	.byte	0x03, 0x19
        /*00d2*/ 	.short	0x0038


	//----- nvinfo : EIATTR_PARAM_CBANK
	.align		4
        /*00d4*/ 	.byte	0x04, 0x0a
        /*00d6*/ 	.short	(.L_141 - .L_140)
	.align		4
.L_140:
        /*00d8*/ 	.word	index@(.nv.constant0.rotary_embedding_neox_bf16)
        /*00dc*/ 	.short	0x0380
        /*00de*/ 	.short	0x0038


	//----- nvinfo : EIATTR_SW_WAR
	.align		4
.L_141:
        /*00e0*/ 	.byte	0x04, 0x36
        /*00e2*/ 	.short	(.L_143 - .L_142)
.L_142:
        /*00e4*/ 	.word	0x00000008
.L_143:


//--------------------- .nv.callgraph             --------------------------
	.section	.nv.callgraph,"",@"SHT_CUDA_CALLGRAPH"
	.align	4
	.sectionentsize	8
	.align		4
        /*0000*/ 	.word	0x00000000
	.align		4
        /*0004*/ 	.word	0xffffffff
	.align		4
        /*0008*/ 	.word	0x00000000
	.align		4
        /*000c*/ 	.word	0xfffffffe
	.align		4
        /*0010*/ 	.word	0x00000000
	.align		4
        /*0014*/ 	.word	0xfffffffd
	.align		4
        /*0018*/ 	.word	0x00000000
	.align		4
        /*001c*/ 	.word	0xfffffffc


//--------------------- .text.rotary_embedding_neox_f32 --------------------------
	.section	.text.rotary_embedding_neox_f32,"ax",@progbits
	.align	128
        .global         rotary_embedding_neox_f32
        .type           rotary_embedding_neox_f32,@function
        .size           rotary_embedding_neox_f32,(.L_x_20 - rotary_embedding_neox_f32)
        .other          rotary_embedding_neox_f32,@"STO_CUDA_ENTRY STV_DEFAULT"
rotary_embedding_neox_f32:
.text.rotary_embedding_neox_f32:
[----:B------:R-:W-:Y:S01]  /*0000*/  LDC R1, c[0x0][0x37c] ;  /* 0x0000df00ff017b82 */ /* 0x000fe20000000800 */
[----:B------:R-:W0:Y:S07]  /*0010*/  S2R R14, SR_CTAID.X ;  /* 0x00000000000e7919 */ /* 0x000e2e0000002500 */
[----:B------:R-:W0:Y:S01]  /*0020*/  LDC.64 R2, c[0x0][0x380] ;  /* 0x0000e000ff027b82 */ /* 0x000e220000000a00 */
[----:B------:R-:W1:Y:S07]  /*0030*/  LDCU.64 UR4, c[0x0][0x358] ;  /* 0x00006b00ff0477ac */ /* 0x000e6e0008000a00 */
[----:B------:R-:W2:Y:S01]  /*0040*/  LDC R7, c[0x0][0x3a0] ;  /* 0x0000e800ff077b82 */ /* 0x000ea20000000800 */
[----:B------:R-:W3:Y:S01]  /*0050*/  S2R R0, SR_TID.X ;  /* 0x0000000000007919 */ /* 0x000ee20000002100 */
[----:B------:R-:W4:Y:S01]  /*0060*/  LDCU UR6, c[0x0][0x3b0] ;  /* 0x00007600ff0677ac */ /* 0x000f220008000800 */
[----:B------:R-:W0:Y:S05]  /*0070*/  LDCU UR7, c[0x0][0x3ac] ;  /* 0x00007580ff0777ac */ /* 0x000e2a0008000800 */
[----:B------:R-:W5:Y:S01]  /*0080*/  LDC.64 R4, c[0x0][0x398] ;  /* 0x0000e600ff047b82 */ /* 0x000f620000000a00 */
[----:B------:R-:W0:Y:S02]  /*0090*/  LDCU.64 UR8, c[0x0][0x388] ;  /* 0x00007100ff0877ac */ /* 0x000e240008000a00 */
[----:B0-----:R-:W-:-:S06]  /*00a0*/  IMAD.WIDE.U32 R2, R14, 0x4, R2 ;  /* 0x000000040e027825 */ /* 0x001fcc00078e0002 */
[----:B-1----:R-:W5:Y:S01]  /*00b0*/  LDG.E.CONSTANT R2, desc[UR4][R2.64] ;  /* 0x0000000402027981 */ /* 0x002f62000c1e9900 */
[----:B--2---:R-:W-:Y:S01]  /*00c0*/  LEA.HI R15, R7, R7, RZ, 0x1 ;  /* 0x00000007070f7211 */ /* 0x004fe200078f08ff */
[----:B------:R-:W-:Y:S03]  /*00d0*/  BSSY.RECONVERGENT B0, `(.L_x_0) ;  /* 0x000003e000007945 */ /* 0x000fe60003800200 */
[----:B------:R-:W-:-:S05]  /*00e0*/  SHF.R.S32.HI R15, RZ, 0x1, R15 ;  /* 0x00000001ff0f7819 */ /* 0x000fca000001140f */
[----:B----4-:R-:W-:-:S05]  /*00f0*/  IMAD R17, R15, UR6, RZ ;  /* 0x000000060f117c24 */ /* 0x010fca000f8e02ff */
[----:B---3--:R-:W-:Y:S01]  /*0100*/  ISETP.GE.AND P0, PT, R0, R17, PT ;  /* 0x000000110000720c */ /* 0x008fe20003f06270 */
[----:B-----5:R-:W-:-:S04]  /*0110*/  IMAD R7, R2, R7, RZ ;  /* 0x0000000702077224 */ /* 0x020fc800078e02ff */
[----:B------:R-:W-:-:S04]  /*0120*/  IMAD.WIDE R4, R7, 0x4, R4 ;  /* 0x0000000407047825 */ /* 0x000fc800078e0204 */
[----:B------:R-:W-:-:S04]  /*0130*/  IMAD.WIDE R2, R15, 0x4, R4 ;  /* 0x000000040f027825 */ /* 0x000fc800078e0204 */
[----:B------:R-:W-:Y:S05]  /*0140*/  @P0 BRA `(.L_x_1) ;  /* 0x0000000000d80947 */ /* 0x000fea0003800000 */
[-C--:B------:R-:W-:Y:S01]  /*0150*/  IABS R16, R15.reuse ;  /* 0x0000000f00107213 */ /* 0x080fe20000000000 */
[----:B------:R-:W0:Y:S01]  /*0160*/  LDC R18, c[0x0][0x360] ;  /* 0x0000d800ff127b82 */ /* 0x000e220000000800 */
[----:B------:R-:W1:Y:S01]  /*0170*/  LDCU UR6, c[0x0][0x3a4] ;  /* 0x00007480ff0677ac */ /* 0x000e620008000800 */
[----:B------:R-:W-:Y:S01]  /*0180*/  ISETP.NE.AND P0, PT, R15, RZ, PT ;  /* 0x000000ff0f00720c */ /* 0x000fe20003f05270 */
[----:B------:R-:W2:Y:S01]  /*0190*/  I2F.RP R8, R16 ;  /* 0x0000001000087306 */ /* 0x000ea20000209400 */
[----:B------:R-:W-:Y:S01]  /*01a0*/  IMAD.MOV.U32 R22, RZ, RZ, R0 ;  /* 0x000000ffff167224 */ /* 0x000fe200078e0000 */
[----:B------:R-:W-:-:S06]  /*01b0*/  LOP3.LUT R21, RZ, R15, RZ, 0x33, !PT ;  /* 0x0000000fff157212 */ /* 0x000fcc00078e33ff */
[----:B--2---:R-:W2:Y:S01]  /*01c0*/  MUFU.RCP R8, R8 ;  /* 0x0000000800087308 */ /* 0x004ea20000001000 */
[----:B-1----:R-:W-:Y:S02]  /*01d0*/  IMAD R20, R14, UR6, RZ ;  /* 0x000000060e147c24 */ /* 0x002fe4000f8e02ff */
[----:B--2---:R-:W-:-:S05]  /*01e0*/  VIADD R6, R8, 0xffffffe ;  /* 0x0ffffffe08067836 */ /* 0x004fca0000000000 */
[----:B------:R1:W2:Y:S02]  /*01f0*/  F2I.FTZ.U32.TRUNC.NTZ R7, R6 ;  /* 0x0000000600077305 */ /* 0x0002a4000021f000 */
[----:B-1----:R-:W-:Y:S02]  /*0200*/  HFMA2 R6, -RZ, RZ, 0, 0 ;  /* 0x00000000ff067431 */ /* 0x002fe400000001ff */
[----:B--2---:R-:W-:-:S04]  /*0210*/  IMAD.MOV R19, RZ, RZ, -R7 ;  /* 0x000000ffff137224 */ /* 0x004fc800078e0a07 */
[----:B------:R-:W-:-:S04]  /*0220*/  IMAD R19, R19, R16, RZ ;  /* 0x0000001013137224 */ /* 0x000fc800078e02ff */
[----:B0-----:R-:W-:-:S07]  /*0230*/  IMAD.HI.U32 R19, R7, R19, R6 ;  /* 0x0000001307137227 */ /* 0x001fce00078e0006 */
.L_x_2:
[----:B0-----:R-:W-:Y:S02]  /*0240*/  IABS R6, R15 ;  /* 0x0000000f00067213 */ /* 0x001fe40000000000 */
[----:B------:R-:W-:-:S03]  /*0250*/  IABS R7, R22 ;  /* 0x0000001600077213 */ /* 0x000fc60000000000 */
[----:B------:R-:W-:Y:S02]  /*0260*/  IMAD.MOV R8, RZ, RZ, -R6 ;  /* 0x000000ffff087224 */ /* 0x000fe400078e0a06 */
[----:B------:R-:W-:-:S04]  /*0270*/  IMAD.HI.U32 R6, R19, R7, RZ ;  /* 0x0000000713067227 */ /* 0x000fc800078e00ff */
[----:B------:R-:W-:Y:S01]  /*0280*/  IMAD R7, R6, R8, R7 ;  /* 0x0000000806077224 */ /* 0x000fe200078e0207 */
[----:B------:R-:W-:-:S04]  /*0290*/  IABS R8, R15 ;  /* 0x0000000f00087213 */ /* 0x000fc80000000000 */
[----:B------:R-:W-:-:S13]  /*02a0*/  ISETP.GT.U32.AND P2, PT, R16, R7, PT ;  /* 0x000000071000720c */ /* 0x000fda0003f44070 */
[----:B------:R-:W-:Y:S01]  /*02b0*/  @!P2 IADD3 R7, PT, PT, R7, -R8, RZ ;  /* 0x800000080707a210 */ /* 0x000fe20007ffe0ff */
[----:B------:R-:W-:-:S03]  /*02c0*/  @!P2 VIADD R6, R6, 0x1 ;  /* 0x000000010606a836 */ /* 0x000fc60000000000 */
[----:B------:R-:W-:Y:S02]  /*02d0*/  ISETP.GE.U32.AND P1, PT, R7, R16, PT ;  /* 0x000000100700720c */ /* 0x000fe40003f26070 */
[----:B------:R-:W-:-:S04]  /*02e0*/  LOP3.LUT R7, R22, R15, RZ, 0x3c, !PT ;  /* 0x0000000f16077212 */ /* 0x000fc800078e3cff */
[----:B------:R-:W-:-:S07]  /*02f0*/  ISETP.GE.AND P3, PT, R7, RZ, PT ;  /* 0x000000ff0700720c */ /* 0x000fce0003f66270 */
[----:B------:R-:W-:-:S06]  /*0300*/  @P1 VIADD R6, R6, 0x1 ;  /* 0x0000000106061836 */ /* 0x000fcc0000000000 */
[----:B------:R-:W-:-:S04]  /*0310*/  @!P3 IADD3 R6, PT, PT, -R6, RZ, RZ ;  /* 0x000000ff0606b210 */ /* 0x000fc80007ffe1ff */
[----:B------:R-:W-:-:S05]  /*0320*/  SEL R7, R21, R6, !P0 ;  /* 0x0000000615077207 */ /* 0x000fca0004000000 */
[----:B------:R-:W-:Y:S02]  /*0330*/  IMAD.MOV R13, RZ, RZ, -R7 ;  /* 0x000000ffff0d7224 */ /* 0x000fe400078e0a07 */
[----:B------:R-:W-:Y:S02]  /*0340*/  IMAD R7, R7, UR7, R20 ;  /* 0x0000000707077c24 */ /* 0x000fe4000f8e0214 */
[----:B------:R-:W-:-:S05]  /*0350*/  IMAD R13, R15, R13, R22 ;  /* 0x0000000d0f0d7224 */ /* 0x000fca00078e0216 */
[----:B------:R-:W-:Y:S02]  /*0360*/  SHF.R.S32.HI R6, RZ, 0x1f, R13 ;  /* 0x0000001fff067819 */ /* 0x000fe4000001140d */
[----:B------:R-:W-:-:S04]  /*0370*/  IADD3 R8, P1, PT, R7, R13, RZ ;  /* 0x0000000d07087210 */ /* 0x000fc80007f3e0ff */
[----:B------:R-:W-:Y:S02]  /*0380*/  LEA.HI.X.SX32 R7, R7, R6, 0x1, P1 ;  /* 0x0000000607077211 */ /* 0x000fe400008f0eff */
[----:B------:R-:W-:-:S04]  /*0390*/  LEA R6, P1, R8, UR8, 0x2 ;  /* 0x0000000808067c11 */ /* 0x000fc8000f8210ff */
[----:B------:R-:W-:Y:S01]  /*03a0*/  LEA.HI.X R7, R8, UR9, R7, 0x2, P1 ;  /* 0x0000000908077c11 */ /* 0x000fe200088f1407 */
[----:B------:R-:W-:-:S04]  /*03b0*/  IMAD.WIDE R8, R13, 0x4, R2 ;  /* 0x000000040d087825 */ /* 0x000fc800078e0202 */
[----:B------:R-:W-:Y:S01]  /*03c0*/  IMAD.WIDE R10, R15, 0x4, R6 ;  /* 0x000000040f0a7825 */ /* 0x000fe200078e0206 */
[----:B------:R-:W2:Y:S03]  /*03d0*/  LDG.E R23, desc[UR4][R6.64] ;  /* 0x0000000406177981 */ /* 0x000ea6000c1e1900 */
[----:B------:R-:W-:Y:S01]  /*03e0*/  IMAD.WIDE R12, R13, 0x4, R4 ;  /* 0x000000040d0c7825 */ /* 0x000fe200078e0204 */
[----:B------:R-:W3:Y:S04]  /*03f0*/  LDG.E.CONSTANT R8, desc[UR4][R8.64] ;  /* 0x0000000408087981 */ /* 0x000ee8000c1e9900 */
[----:B------:R-:W3:Y:S04]  /*0400*/  LDG.E R25, desc[UR4][R10.64] ;  /* 0x000000040a197981 */ /* 0x000ee8000c1e1900 */
[----:B------:R-:W4:Y:S01]  /*0410*/  LDG.E.CONSTANT R12, desc[UR4][R12.64] ;  /* 0x000000040c0c7981 */ /* 0x000f22000c1e9900 */
[----:B------:R-:W-:-:S04]  /*0420*/  IADD3 R22, PT, PT, R18, R22, RZ ;  /* 0x0000001612167210 */ /* 0x000fc80007ffe0ff */
[----:B------:R-:W-:Y:S01]  /*0430*/  ISETP.GE.AND P1, PT, R22, R17, PT ;  /* 0x000000111600720c */ /* 0x000fe20003f26270 */
[-C--:B---3--:R-:W-:Y:S01]  /*0440*/  FMUL R27, R8, R25.reuse ;  /* 0x00000019081b7220 */ /* 0x088fe20000400000 */
[----:B----4-:R-:W-:-:S03]  /*0450*/  FMUL R25, R12, R25 ;  /* 0x000000190c197220 */ /* 0x010fc60000400000 */
[-C--:B--2---:R-:W-:Y:S01]  /*0460*/  FFMA R27, R12, R23.reuse, -R27 ;  /* 0x000000170c1b7223 */ /* 0x084fe2000000081b */
[----:B------:R-:W-:-:S04]  /*0470*/  FFMA R25, R8, R23, R25 ;  /* 0x0000001708197223 */ /* 0x000fc80000000019 */
[----:B------:R0:W-:Y:S04]  /*0480*/  STG.E desc[UR4][R6.64], R27 ;  /* 0x0000001b06007986 */ /* 0x0001e8000c101904 */
[----:B------:R0:W-:Y:S01]  /*0490*/  STG.E desc[UR4][R10.64], R25 ;  /* 0x000000190a007986 */ /* 0x0001e2000c101904 */
[----:B------:R-:W-:Y:S05]  /*04a0*/  @!P1 BRA `(.L_x_2) ;  /* 0xfffffffc00649947 */ /* 0x000fea000383ffff */
.L_x_1:
[----:B------:R-:W-:Y:S05]  /*04b0*/  BSYNC.RECONVERGENT B0 ;  /* 0x0000000000007941 */ /* 0x000fea0003800200 */
.L_x_0:
[----:B------:R-:W1:Y:S02]  /*04c0*/  LDCU.64 UR10, c[0x0][0x390] ;  /* 0x00007200ff0a77ac */ /* 0x000e640008000a00 */
[----:B-1----:R-:W-:-:S04]  /*04d0*/  ISETP.NE.U32.AND P0, PT, RZ, UR10, PT ;  /* 0x0000000aff007c0c */ /* 0x002fc8000bf05070 */
[----:B------:R-:W-:-:S13]  /*04e0*/  ISETP.NE.AND.EX P0, PT, RZ, UR11, PT, P0 ;  /* 0x0000000bff007c0c */ /* 0x000fda000bf05300 */
[----:B------:R-:W-:Y:S05]  /*04f0*/  @!P0 EXIT ;  /* 0x000000000000894d */ /* 0x000fea0003800000 */
[----:B------:R-:W0:Y:S02]  /*0500*/  LDCU UR6, c[0x0][0x3b4] ;  /* 0x00007680ff0677ac */ /* 0x000e240008000800 */
[----:B0-----:R-:W-:-:S05]  /*0510*/  IMAD R11, R15, UR6, RZ ;  /* 0x000000060f0b7c24 */ /* 0x001fca000f8e02ff */
[----:B------:R-:W-:-:S13]  /*0520*/  ISETP.GE.AND P0, PT, R0, R11, PT ;  /* 0x0000000b0000720c */ /* 0x000fda0003f06270 */
[----:B------:R-:W-:Y:S05]  /*0530*/  @P0 EXIT ;  /* 0x000000000000094d */ /* 0x000fea0003800000 */
[----:B------:R-:W-:Y:S01]  /*0540*/  IABS R10, R15 ;  /* 0x0000000f000a7213 */ /* 0x000fe20000000000 */
[----:B------:R-:W0:Y:S01]  /*0550*/  LDCU UR7, c[0x0][0x3a8] ;  /* 0x00007500ff0777ac */ /* 0x000e220008000800 */
[----:B------:R-:W-:Y:S01]  /*0560*/  IMAD.MOV.U32 R12, RZ, RZ, RZ ;  /* 0x000000ffff0c7224 */ /* 0x000fe200078e00ff */
[----:B------:R-:W-:Y:S01]  /*0570*/  ISETP.NE.AND P0, PT, R15, RZ, PT ;  /* 0x000000ff0f00720c */ /* 0x000fe20003f05270 */
[----:B------:R-:W1:Y:S01]  /*0580*/  I2F.RP R6, R10 ;  /* 0x0000000a00067306 */ /* 0x000e620000209400 */
[----:B------:R-:W2:Y:S01]  /*0590*/  LDCU UR6, c[0x0][0x360] ;  /* 0x00006c00ff0677ac */ /* 0x000ea20008000800 */
[----:B------:R-:W3:Y:S01]  /*05a0*/  LDCU UR8, c[0x0][0x3ac] ;  /* 0x00007580ff0877ac */ /* 0x000ee20008000800 */
[----:B------:R-:W4:Y:S05]  /*05b0*/  LDCU.64 UR10, c[0x0][0x390] ;  /* 0x00007200ff0a77ac */ /* 0x000f2a0008000a00 */
[----:B-1----:R-:W1:Y:S01]  /*05c0*/  MUFU.RCP R6, R6 ;  /* 0x0000000600067308 */ /* 0x002e620000001000 */
[----:B0-----:R-:W-:-:S02]  /*05d0*/  IMAD R14, R14, UR7, RZ ;  /* 0x000000070e0e7c24 */ /* 0x001fc4000f8e02ff */
[----:B-1----:R-:W-:-:S06]  /*05e0*/  VIADD R13, R6, 0xffffffe ;  /* 0x0ffffffe060d7836 */ /* 0x002fcc0000000000 */
[----:B------:R-:W0:Y:S02]  /*05f0*/  F2I.FTZ.U32.TRUNC.NTZ R13, R13 ;  /* 0x0000000d000d7305 */ /* 0x000e24000021f000 */
[----:B0-----:R-:W-:-:S05]  /*0600*/  IADD3 R7, PT, PT, RZ, -R13, RZ ;  /* 0x8000000dff077210 */ /* 0x001fca0007ffe0ff */
[----:B------:R-:W-:-:S04]  /*0610*/  IMAD R7, R7, R10, RZ ;  /* 0x0000000a07077224 */ /* 0x000fc800078e02ff */
[----:B------:R-:W-:Y:S01]  /*0620*/  IMAD.HI.U32 R12, R13, R7, R12 ;  /* 0x000000070d0c7227 */ /* 0x000fe200078e000c */
[----:B--234-:R-:W-:-:S07]  /*0630*/  LOP3.LUT R13, RZ, R15, RZ, 0x33, !PT ;  /* 0x0000000fff0d7212 */ /* 0x01cfce00078e33ff */
.L_x_3:
[----:B0-----:R-:W-:Y:S02]  /*0640*/  IABS R6, R15 ;  /* 0x0000000f00067213 */ /* 0x001fe40000000000 */
[----:B------:R-:W-:Y:S02]  /*0650*/  IABS R7, R0 ;  /* 0x0000000000077213 */ /* 0x000fe40000000000 */
[----:B------:R-:W-:-:S03]  /*0660*/  IADD3 R8, PT, PT, RZ, -R6, RZ ;  /* 0x80000006ff087210 */ /* 0x000fc60007ffe0ff */
[----:B------:R-:W-:-:S04]  /*0670*/  IMAD.HI.U32 R6, R12, R7, RZ ;  /* 0x000000070c067227 */ /* 0x000fc800078e00ff */
[----:B------:R-:W-:Y:S01]  /*0680*/  IMAD R7, R6, R8, R7 ;  /* 0x0000000806077224 */ /* 0x000fe200078e0207 */
[----:B------:R-:W-:-:S04]  /*0690*/  IABS R8, R15 ;  /* 0x0000000f00087213 */ /* 0x000fc80000000000 */
[----:B------:R-:W-:-:S13]  /*06a0*/  ISETP.GT.U32.AND P2, PT, R10, R7, PT ;  /* 0x000000070a00720c */ /* 0x000fda0003f44070 */
[----:B------:R-:W-:Y:S01]  /*06b0*/  @!P2 IMAD.IADD R7, R7, 0x1, -R8 ;  /* 0x000000010707a824 */ /* 0x000fe200078e0a08 */
[----:B------:R-:W-:-:S04]  /*06c0*/  @!P2 IADD3 R6, PT, PT, R6, 0x1, RZ ;  /* 0x000000010606a810 */ /* 0x000fc80007ffe0ff */
        /* <DEDUP_REMOVED lines=8> */
[----:B------:R-:W-:-:S04]  /*0750*/  IMAD R17, R15, R17, R0 ;  /* 0x000000110f117224 */ /* 0x000fc800078e0200 */
[----:B------:R-:W-:Y:S01]  /*0760*/  IMAD.WIDE R18, R17, 0x4, R2 ;  /* 0x0000000411127825 */ /* 0x000fe200078e0202 */
[----:B------:R-:W-:Y:S02]  /*0770*/  SHF.R.S32.HI R6, RZ, 0x1f, R17 ;  /* 0x0000001fff067819 */ /* 0x000fe40000011411 */
[----:B------:R-:W-:Y:S01]  /*0780*/  IADD3 R8, P1, PT, R7, R17, RZ ;  /* 0x0000001107087210 */ /* 0x000fe20007f3e0ff */
[----:B------:R-:W-:Y:S02]  /*0790*/  IMAD.WIDE R16, R17, 0x4, R4 ;  /* 0x0000000411107825 */ /* 0x000fe400078e0204 */
[----:B------:R-:W2:Y:S01]  /*07a0*/  LDG.E.CONSTANT R18, desc[UR4][R18.64] ;  /* 0x0000000412127981 */ /* 0x000ea2000c1e9900 */
[----:B------:R-:W-:Y:S02]  /*07b0*/  LEA.HI.X.SX32 R7, R7, R6, 0x1, P1 ;  /* 0x0000000607077211 */ /* 0x000fe400008f0eff */
[C---:B------:R-:W-:Y:S01]  /*07c0*/  LEA R6, P1, R8.reuse, UR10, 0x2 ;  /* 0x0000000a08067c11 */ /* 0x040fe2000f8210ff */
[----:B------:R-:W3:Y:S03]  /*07d0*/  LDG.E.CONSTANT R16, desc[UR4][R16.64] ;  /* 0x0000000410107981 */ /* 0x000ee6000c1e9900 */
[----:B------:R-:W-:-:S03]  /*07e0*/  LEA.HI.X R7, R8, UR11, R7, 0x2, P1 ;  /* 0x0000000b08077c11 */ /* 0x000fc600088f1407 */
[----:B------:R-:W-:Y:S02]  /*07f0*/  IMAD.WIDE R8, R15, 0x4, R6 ;  /* 0x000000040f087825 */ /* 0x000fe400078e0206 */
[----:B------:R-:W4:Y:S04]  /*0800*/  LDG.E R21, desc[UR4][R6.64] ;  /* 0x0000000406157981 */ /* 0x000f28000c1e1900 */
[----:B------:R-:W2:Y:S01]  /*0810*/  LDG.E R23, desc[UR4][R8.64] ;  /* 0x0000000408177981 */ /* 0x000ea2000c1e1900 */
[----:B------:R-:W-:-:S04]  /*0820*/  IADD3 R0, PT, PT, R0, UR6, RZ ;  /* 0x0000000600007c10 */ /* 0x000fc8000fffe0ff */
[----:B------:R-:W-:Y:S01]  /*0830*/  ISETP.GE.AND P1, PT, R0, R11, PT ;  /* 0x0000000b0000720c */ /* 0x000fe20003f26270 */
[-C--:B--2---:R-:W-:Y:S01]  /*0840*/  FMUL R25, R18, R23.reuse ;  /* 0x0000001712197220 */ /* 0x084fe20000400000 */
[----:B---3--:R-:W-:-:S03]  /*0850*/  FMUL R23, R16, R23 ;  /* 0x0000001710177220 */ /* 0x008fc60000400000 */
[-C--:B----4-:R-:W-:Y:S01]  /*0860*/  FFMA R25, R16, R21.reuse, -R25 ;  /* 0x0000001510197223 */ /* 0x090fe20000000819 */
[----:B------:R-:W-:-:S04]  /*0870*/  FFMA R23, R18, R21, R23 ;  /* 0x0000001512177223 */ /* 0x000fc80000000017 */
[----:B------:R0:W-:Y:S04]  /*0880*/  STG.E desc[UR4][R6.64], R25 ;  /* 0x0000001906007986 */ /* 0x0001e8000c101904 */
[----:B------:R0:W-:Y:S01]  /*0890*/  STG.E desc[UR4][R8.64], R23 ;  /* 0x0000001708007986 */ /* 0x0001e2000c101904 */
[----:B------:R-:W-:Y:S05]  /*08a0*/  @!P1 BRA `(.L_x_3) ;  /* 0xfffffffc00649947 */ /* 0x000fea000383ffff */
[----:B------:R-:W-:Y:S05]  /*08b0*/  EXIT ;  /* 0x000000000000794d */ /* 0x000fea0003800000 */
.L_x_4:
[----:B------:R-:W-:-:S00]  /*08c0*/  BRA `(.L_x_4) ;  /* 0xfffffffc00fc7947 */ /* 0x000fc0000383ffff */
[----:B------:R-:W-:-:S00]  /*08d0*/  NOP ;  /* 0x0000000000007918 */ /* 0x000fc00000000000 */
        /* <DEDUP_REMOVED lines=10> */
.L_x_20:


//--------------------- .text.rotary_embedding_neox_fp16 --------------------------
	.section	.text.rotary_embedding_neox_fp16,"ax",@progbits
	.align	128
        .global         rotary_embedding_neox_fp16
        .type           rotary_embedding_neox_fp16,@function
        .size           rotary_embedding_neox_fp16,(.L_x_21 - rotary_embedding_neox_fp16)
        .other          rotary_embedding_neox_fp16,@"STO_CUDA_ENTRY STV_DEFAULT"
rotary_embedding_neox_fp16:
.text.rotary_embedding_neox_fp16:
        /* <DEDUP_REMOVED lines=36> */
.L_x_7:
        /* <DEDUP_REMOVED lines=20> */
[----:B------:R-:W-:-:S03]  /*0380*/  IADD3 R8, P1, PT, R7, R13, RZ ;  /* 0x0000000d07087210 */ /* 0x000fc60007f3e0ff */
[----:B------:R-:W2:Y:S01]  /*0390*/  LDG.E.CONSTANT R10, desc[UR4][R10.64] ;  /* 0x000000040a0a7981 */ /* 0x000ea2000c1e9900 */
[----:B------:R-:W-:Y:S02]  /*03a0*/  LEA.HI.X.SX32 R7, R7, R6, 0x1, P1 ;  /* 0x0000000607077211 */ /* 0x000fe400008f0eff */
[----:B------:R-:W-:-:S04]  /*03b0*/  LEA R6, P1, R8, UR8, 0x1 ;  /* 0x0000000808067c11 */ /* 0x000fc8000f8208ff */
[----:B------:R-:W-:-:S03]  /*03c0*/  LEA.HI.X R7, R8, UR9, R7, 0x1, P1 ;  /* 0x0000000908077c11 */ /* 0x000fc600088f0c07 */
[----:B------:R-:W-:Y:S02]  /*03d0*/  IMAD.WIDE R8, R15, 0x2, R6 ;  /* 0x000000020f087825 */ /* 0x000fe400078e0206 */
[----:B------:R-:W3:Y:S02]  /*03e0*/  LDG.E.U16 R23, desc[UR4][R6.64] ;  /* 0x0000000406177981 */ /* 0x000ee4000c1e1500 */
[----:B------:R-:W-:Y:S02]  /*03f0*/  IMAD.WIDE R12, R13, 0x4, R4 ;  /* 0x000000040d0c7825 */ /* 0x000fe400078e0204 */
[----:B------:R-:W4:Y:S04]  /*0400*/  LDG.E.U16 R24, desc[UR4][R8.64] ;  /* 0x0000000408187981 */ /* 0x000f28000c1e1500 */
[----:B------:R-:W5:Y:S01]  /*0410*/  LDG.E.CONSTANT R12, desc[UR4][R12.64] ;  /* 0x000000040c0c7981 */ /* 0x000f62000c1e9900 */
[----:B------:R-:W-:-:S04]  /*0420*/  IADD3 R22, PT, PT, R18, R22, RZ ;  /* 0x0000001612167210 */ /* 0x000fc80007ffe0ff */
[----:B------:R-:W-:Y:S01]  /*0430*/  ISETP.GE.AND P1, PT, R22, R17, PT ;  /* 0x000000111600720c */ /* 0x000fe20003f26270 */
[----:B---3--:R-:W-:Y:S02]  /*0440*/  HADD2.F32 R23, -RZ, R23.H0_H0 ;  /* 0x20000017ff177230 */ /* 0x008fe40000004100 */
[----:B----4-:R-:W-:-:S05]  /*0450*/  HADD2.F32 R25, -RZ, R24.H0_H0 ;  /* 0x20000018ff197230 */ /* 0x010fca0000004100 */
[-C--:B--2---:R-:W-:Y:S01]  /*0460*/  FMUL R27, R10, R25.reuse ;  /* 0x000000190a1b7220 */ /* 0x084fe20000400000 */
[----:B-----5:R-:W-:-:S03]  /*0470*/  FMUL R25, R12, R25 ;  /* 0x000000190c197220 */ /* 0x020fc60000400000 */
[-C--:B------:R-:W-:Y:S01]  /*0480*/  FFMA R27, R12, R23.reuse, -R27 ;  /* 0x000000170c1b7223 */ /* 0x080fe2000000081b */
[----:B------:R-:W-:-:S04]  /*0490*/  FFMA R25, R10, R23, R25 ;  /* 0x000000170a197223 */ /* 0x000fc80000000019 */
[----:B------:R-:W-:Y:S02]  /*04a0*/  F2FP.F16.F32.PACK_AB R27, RZ, R27 ;  /* 0x0000001bff1b723e */ /* 0x000fe400000000ff */
[----:B------:R-:W-:-:S03]  /*04b0*/  F2FP.F16.F32.PACK_AB R25, RZ, R25 ;  /* 0x00000019ff19723e */ /* 0x000fc600000000ff */
[----:B------:R0:W-:Y:S04]  /*04c0*/  STG.E.U16 desc[UR4][R6.64], R27 ;  /* 0x0000001b06007986 */ /* 0x0001e8000c101504 */
[----:B------:R0:W-:Y:S01]  /*04d0*/  STG.E.U16 desc[UR4][R8.64], R25 ;  /* 0x0000001908007986 */ /* 0x0001e2000c101504 */
[----:B------:R-:W-:Y:S05]  /*04e0*/  @!P1 BRA `(.L_x_7) ;  /* 0xfffffffc00549947 */ /* 0x000fea000383ffff */
.L_x_6:
[----:B------:R-:W-:Y:S05]  /*04f0*/  BSYNC.RECONVERGENT B0 ;  /* 0x0000000000007941 */ /* 0x000fea0003800200 */
.L_x_5:
[----:B------:R-:W1:Y:S02]  /*0500*/  LDCU.64 UR10, c[0x0][0x390] ;  /* 0x00007200ff0a77ac */ /* 0x000e640008000a00 */
[----:B-1----:R-:W-:-:S04]  /*0510*/  ISETP.NE.U32.AND P0, PT, RZ, UR10, PT ;  /* 0x0000000aff007c0c */ /* 0x002fc8000bf05070 */
[----:B------:R-:W-:-:S13]  /*0520*/  ISETP.NE.AND.EX P0, PT, RZ, UR11, PT, P0 ;  /* 0x0000000bff007c0c */ /* 0x000fda000bf05300 */
[----:B------:R-:W-:Y:S05]  /*0530*/  @!P0 EXIT ;  /* 0x000000000000894d */ /* 0x000fea0003800000 */
[----:B------:R-:W1:Y:S02]  /*0540*/  LDCU UR6, c[0x0][0x3b4] ;  /* 0x00007680ff0677ac */ /* 0x000e640008000800 */
[----:B-1----:R-:W-:-:S05]  /*0550*/  IMAD R11, R15, UR6, RZ ;  /* 0x000000060f0b7c24 */ /* 0x002fca000f8e02ff */
[----:B------:R-:W-:-:S13]  /*0560*/  ISETP.GE.AND P0, PT, R0, R11, PT ;  /* 0x0000000b0000720c */ /* 0x000fda0003f06270 */
[----:B------:R-:W-:Y:S05]  /*0570*/  @P0 EXIT ;  /* 0x000000000000094d */ /* 0x000fea0003800000 */
[----:B------:R-:W-:Y:S01]  /*0580*/  IABS R10, R15 ;  /* 0x0000000f000a7213 */ /* 0x000fe20000000000 */
[----:B------:R-:W1:Y:S01]  /*0590*/  LDCU UR7, c[0x0][0x3a8] ;  /* 0x00007500ff0777ac */ /* 0x000e620008000800 */
[----:B------:R-:W-:Y:S01]  /*05a0*/  IMAD.MOV.U32 R18, RZ, RZ, RZ ;  /* 0x000000ffff127224 */ /* 0x000fe200078e00ff */
[----:B------:R-:W-:Y:S01]  /*05b0*/  ISETP.NE.AND P0, PT, R15, RZ, PT ;  /* 0x000000ff0f00720c */ /* 0x000fe20003f05270 */
[----:B0-----:R-:W0:Y:S01]  /*05c0*/  I2F.RP R6, R10 ;  /* 0x0000000a00067306 */ /* 0x001e220000209400 */
[----:B------:R-:W2:Y:S01]  /*05d0*/  LDCU UR6, c[0x0][0x360] ;  /* 0x00006c00ff0677ac */ /* 0x000ea20008000800 */
[----:B------:R-:W3:Y:S01]  /*05e0*/  LDCU UR8, c[0x0][0x3ac] ;  /* 0x00007580ff0877ac */ /* 0x000ee20008000800 */
[----:B------:R-:W4:Y:S05]  /*05f0*/  LDCU.64 UR10, c[0x0][0x390] ;  /* 0x00007200ff0a77ac */ /* 0x000f2a0008000a00 */
[----:B0-----:R-:W0:Y:S01]  /*0600*/  MUFU.RCP R6, R6 ;  /* 0x0000000600067308 */ /* 0x001e220000001000 */
[----:B-1----:R-:W-:-:S02]  /*0610*/  IMAD R14, R14, UR7, RZ ;  /* 0x000000070e0e7c24 */ /* 0x002fc4000f8e02ff */
[----:B0-----:R-:W-:-:S06]  /*0620*/  VIADD R19, R6, 0xffffffe ;  /* 0x0ffffffe06137836 */ /* 0x001fcc0000000000 */
[----:B------:R-:W0:Y:S02]  /*0630*/  F2I.FTZ.U32.TRUNC.NTZ R19, R19 ;  /* 0x0000001300137305 */ /* 0x000e24000021f000 */
[----:B0-----:R-:W-:-:S05]  /*0640*/  IADD3 R7, PT, PT, RZ, -R19, RZ ;  /* 0x80000013ff077210 */ /* 0x001fca0007ffe0ff */
[----:B------:R-:W-:-:S04]  /*0650*/  IMAD R7, R7, R10, RZ ;  /* 0x0000000a07077224 */ /* 0x000fc800078e02ff */
[----:B------:R-:W-:Y:S01]  /*0660*/  IMAD.HI.U32 R18, R19, R7, R18 ;  /* 0x0000000713127227 */ /* 0x000fe200078e0012 */
[----:B--234-:R-:W-:-:S07]  /*0670*/  LOP3.LUT R19, RZ, R15, RZ, 0x33, !PT ;  /* 0x0000000fff137212 */ /* 0x01cfce00078e33ff */
.L_x_8:
        /* <DEDUP_REMOVED lines=30> */
[----:B------:R-:W-:-:S04]  /*0860*/  IADD3 R0, PT, PT, R0, UR6, RZ ;  /* 0x0000000600007c10 */ /* 0x000fc8000fffe0ff */
[----:B------:R-:W-:Y:S01]  /*0870*/  ISETP.GE.AND P1, PT, R0, R11, PT ;  /* 0x0000000b0000720c */ /* 0x000fe20003f26270 */
[----:B----4-:R-:W-:Y:S02]  /*0880*/  HADD2.F32 R23, -RZ, R21.H0_H0 ;  /* 0x20000015ff177230 */ /* 0x010fe40000004100 */
[----:B---3--:R-:W-:-:S03]  /*0890*/  HADD2.F32 R21, -RZ, R20.H0_H0 ;  /* 0x20000014ff157230 */ /* 0x008fc60000004100 */
        /* <DEDUP_REMOVED lines=9> */
[----:B------:R-:W-:Y:S05]  /*0930*/  EXIT ;  /* 0x000000000000794d */ /* 0x000fea0003800000 */
.L_x_9:
        /* <DEDUP_REMOVED lines=12> */
.L_x_21:


//--------------------- .text.rotary_embedding_gptj_bf16 --------------------------
	.section	.text.rotary_embedding_gptj_bf16,"ax",@progbits
	.align	128
        .global         rotary_embedding_gptj_bf16
        .type           rotary_embedding_gptj_bf16,@function
        .size           rotary_embedding_gptj_bf16,(.L_x_22 - rotary_embedding_gptj_bf16)
        .other          rotary_embedding_gptj_bf16,@"STO_CUDA_ENTRY STV_DEFAULT"
rotary_embedding_gptj_bf16:
.text.rotary_embedding_gptj_bf16:
        /* <DEDUP_REMOVED lines=26> */
[----:B------:R-:W-:Y:S02]  /*01a0*/  MOV R20, R0 ;  /* 0x0000000000147202 */ /* 0x000fe40000000f00 */
[----:B------:R-:W-:-:S05]  /*01b0*/  LOP3.LUT R19, RZ, R13, RZ, 0x33, !PT ;  /* 0x0000000dff137212 */ /* 0x000fca00078e33ff */
[----:B--2---:R-:W2:Y:S01]  /*01c0*/  MUFU.RCP R8, R8 ;  /* 0x0000000800087308 */ /* 0x004ea20000001000 */
[----:B-1----:R-:W-:Y:S02]  /*01d0*/  IMAD R18, R12, UR6, RZ ;  /* 0x000000060c127c24 */ /* 0x002fe4000f8e02ff */
[----:B--2---:R-:W-:-:S05]  /*01e0*/  VIADD R6, R8, 0xffffffe ;  /* 0x0ffffffe08067836 */ /* 0x004fca0000000000 */
[----:B------:R1:W2:Y:S02]  /*01f0*/  F2I.FTZ.U32.TRUNC.NTZ R7, R6 ;  /* 0x0000000600077305 */ /* 0x0002a4000021f000 */
[----:B-1----:R-:W-:Y:S02]  /*0200*/  IMAD.MOV.U32 R6, RZ, RZ, RZ ;  /* 0x000000ffff067224 */ /* 0x002fe400078e00ff */
[----:B--2---:R-:W-:-:S04]  /*0210*/  IMAD.MOV R17, RZ, RZ, -R7 ;  /* 0x000000ffff117224 */ /* 0x004fc800078e0a07 */
[----:B------:R-:W-:-:S04]  /*0220*/  IMAD R17, R17, R14, RZ ;  /* 0x0000000e11117224 */ /* 0x000fc800078e02ff */
[----:B0-----:R-:W-:-:S07]  /*0230*/  IMAD.HI.U32 R17, R7, R17, R6 ;  /* 0x0000001107117227 */ /* 0x001fce00078e0006 */
.L_x_12:
[----:B0-----:R-:W-:Y:S02]  /*0240*/  IABS R6, R13 ;  /* 0x0000000d00067213 */ /* 0x001fe40000000000 */
[----:B------:R-:W-:-:S03]  /*0250*/  IABS R7, R20 ;  /* 0x0000001400077213 */ /* 0x000fc60000000000 */
[----:B------:R-:W-:Y:S02]  /*0260*/  IMAD.MOV R8, RZ, RZ, -R6 ;  /* 0x000000ffff087224 */ /* 0x000fe400078e0a06 */
        /* <DEDUP_REMOVED lines=10> */
[----:B------:R-:W-:-:S05]  /*0310*/  @!P3 IMAD.MOV R6, RZ, RZ, -R6 ;  /* 0x000000ffff06b224 */ /* 0x000fca00078e0a06 */
[----:B------:R-:W-:-:S04]  /*0320*/  SEL R7, R19, R6, !P0 ;  /* 0x0000000613077207 */ /* 0x000fc80004000000 */
[C---:B------:R-:W-:Y:S01]  /*0330*/  IADD3 R11, PT, PT, -R7.reuse, RZ, RZ ;  /* 0x000000ff070b7210 */ /* 0x040fe20007ffe1ff */
[----:B------:R-:W-:-:S04]  /*0340*/  IMAD R7, R7, UR7, R18 ;  /* 0x0000000707077c24 */ /* 0x000fc8000f8e0212 */
[----:B------:R-:W-:-:S04]  /*0350*/  IMAD R11, R13, R11, R20 ;  /* 0x0000000b0d0b7224 */ /* 0x000fc800078e0214 */
[----:B------:R-:W-:-:S05]  /*0360*/  IMAD.SHL.U32 R6, R11, 0x2, RZ ;  /* 0x000000020b067824 */ /* 0x000fca00078e00ff */
[----:B------:R-:W-:Y:S02]  /*0370*/  SHF.R.S32.HI R8, RZ, 0x1f, R6 ;  /* 0x0000001fff087819 */ /* 0x000fe40000011406 */
[----:B------:R-:W-:-:S04]  /*0380*/  IADD3 R9, P1, PT, R7, R6, RZ ;  /* 0x0000000607097210 */ /* 0x000fc80007f3e0ff */
[----:B------:R-:W-:Y:S02]  /*0390*/  LEA.HI.X.SX32 R8, R7, R8, 0x1, P1 ;  /* 0x0000000807087211 */ /* 0x000fe400008f0eff */
[----:B------:R-:W-:-:S04]  /*03a0*/  LEA R6, P1, R9, UR8, 0x1 ;  /* 0x0000000809067c11 */ /* 0x000fc8000f8208ff */
[----:B------:R-:W-:Y:S01]  /*03b0*/  LEA.HI.X R7, R9, UR9, R8, 0x1, P1 ;  /* 0x0000000909077c11 */ /* 0x000fe200088f0c08 */
[----:B------:R-:W-:-:S04]  /*03c0*/  IMAD.WIDE R8, R11, 0x4, R2 ;  /* 0x000000040b087825 */ /* 0x000fc800078e0202 */
[----:B------:R-:W-:Y:S01]  /*03d0*/  IMAD.WIDE R10, R11, 0x4, R4 ;  /* 0x000000040b0a7825 */ /* 0x000fe200078e0204 */
[----:B------:R-:W2:Y:S04]  /*03e0*/  LDG.E.U16 R22, desc[UR4][R6.64+0x2] ;  /* 0x0000020406167981 */ /* 0x000ea8000c1e1500 */
[----:B------:R-:W3:Y:S04]  /*03f0*/  LDG.E.U16 R21, desc[UR4][R6.64] ;  /* 0x0000000406157981 */ /* 0x000ee8000c1e1500 */
[----:B------:R-:W4:Y:S04]  /*0400*/  LDG.E.CONSTANT R8, desc[UR4][R8.64] ;  /* 0x0000000408087981 */ /* 0x000f28000c1e9900 */
[----:B------:R-:W5:Y:S01]  /*0410*/  LDG.E.CONSTANT R10, desc[UR4][R10.64] ;  /* 0x000000040a0a7981 */ /* 0x000f62000c1e9900 */
[----:B------:R-:W-:-:S05]  /*0420*/  IMAD.IADD R20, R16, 0x1, R20 ;  /* 0x0000000110147824 */ /* 0x000fca00078e0214 */
[----:B------:R-:W-:Y:S01]  /*0430*/  ISETP.GE.AND P1, PT, R20, R15, PT ;  /* 0x0000000f1400720c */ /* 0x000fe20003f26270 */
[----:B--2---:R-:W-:Y:S01]  /*0440*/  IMAD.U32 R23, R22, 0x10000, RZ ;  /* 0x0001000016177824 */ /* 0x004fe200078e00ff */
[----:B---3--:R-:W-:-:S03]  /*0450*/  SHF.L.U32 R21, R21, 0x10, RZ ;  /* 0x0000001015157819 */ /* 0x008fc600000006ff */
[-C--:B----4-:R-:W-:Y:S01]  /*0460*/  FMUL R25, R8, R23.reuse ;  /* 0x0000001708197220 */ /* 0x090fe20000400000 */
[----:B-----5:R-:W-:-:S03]  /*0470*/  FMUL R23, R10, R23 ;  /* 0x000000170a177220 */ /* 0x020fc60000400000 */
[-C--:B------:R-:W-:Y:S01]  /*0480*/  FFMA R25, R10, R21.reuse, -R25 ;  /* 0x000000150a197223 */ /* 0x080fe20000000819 */
[----:B------:R-:W-:-:S04]  /*0490*/  FFMA R23, R8, R21, R23 ;  /* 0x0000001508177223 */ /* 0x000fc80000000017 */
[----:B------:R-:W-:Y:S02]  /*04a0*/  F2FP.BF16.F32.PACK_AB R25, RZ, R25 ;  /* 0x00000019ff19723e */ /* 0x000fe400000010ff */
[----:B------:R-:W-:-:S03]  /*04b0*/  F2FP.BF16.F32.PACK_AB R23, RZ, R23 ;  /* 0x00000017ff17723e */ /* 0x000fc600000010ff */
[----:B------:R0:W-:Y:S04]  /*04c0*/  STG.E.U16 desc[UR4][R6.64], R25 ;  /* 0x0000001906007986 */ /* 0x0001e8000c101504 */
[----:B------:R0:W-:Y:S01]  /*04d0*/  STG.E.U16 desc[UR4][R6.64+0x2], R23 ;  /* 0x0000021706007986 */ /* 0x0001e2000c101504 */
[----:B------:R-:W-:Y:S05]  /*04e0*/  @!P1 BRA `(.L_x_12) ;  /* 0xfffffffc00549947 */ /* 0x000fea000383ffff */
.L_x_11:
[----:B------:R-:W-:Y:S05]  /*04f0*/  BSYNC.RECONVERGENT B0 ;  /* 0x0000000000007941 */ /* 0x000fea0003800200 */
.L_x_10:
        /* <DEDUP_REMOVED lines=24> */
.L_x_13:
        /* <DEDUP_REMOVED lines=25> */
[----:B------:R-:W2:Y:S01]  /*0810*/  LDG.E.U16 R19, desc[UR4][R6.64+0x2] ;  /* 0x0000020406137981 */ /* 0x000ea2000c1e1500 */
[----:B------:R-:W-:-:S03]  /*0820*/  IMAD.WIDE R16, R17, 0x4, R4 ;  /* 0x0000000411107825 */ /* 0x000fc600078e0204 */
[----:B------:R-:W3:Y:S04]  /*0830*/  LDG.E.CONSTANT R14, desc[UR4][R14.64] ;  /* 0x000000040e0e7981 */ /* 0x000ee8000c1e9900 */
[----:B------:R-:W4:Y:S04]  /*0840*/  LDG.E.U16 R18, desc[UR4][R6.64] ;  /* 0x0000000406127981 */ /* 0x000f28000c1e1500 */
[----:B------:R-:W5:Y:S01]  /*0850*/  LDG.E.CONSTANT R16, desc[UR4][R16.64] ;  /* 0x0000000410107981 */ /* 0x000f62000c1e9900 */
[----:B------:R-:W-:-:S04]  /*0860*/  IADD3 R0, PT, PT, R0, UR6, RZ ;  /* 0x0000000600007c10 */ /* 0x000fc8000fffe0ff */
[----:B------:R-:W-:Y:S02]  /*0870*/  ISETP.GE.AND P1, PT, R0, R9, PT ;  /* 0x000000090000720c */ /* 0x000fe40003f26270 */
[----:B--2---:R-:W-:-:S05]  /*0880*/  SHF.L.U32 R21, R19, 0x10, RZ ;  /* 0x0000001013157819 */ /* 0x004fca00000006ff */
[-C--:B---3--:R-:W-:Y:S01]  /*0890*/  FMUL R23, R14, R21.reuse ;  /* 0x000000150e177220 */ /* 0x088fe20000400000 */
[----:B----4-:R-:W-:Y:S02]  /*08a0*/  IMAD.U32 R19, R18, 0x10000, RZ ;  /* 0x0001000012137824 */ /* 0x010fe400078e00ff */
[C---:B-----5:R-:W-:Y:S02]  /*08b0*/  FMUL R21, R16.reuse, R21 ;  /* 0x0000001510157220 */ /* 0x060fe40000400000 */
[-C--:B------:R-:W-:Y:S02]  /*08c0*/  FFMA R23, R16, R19.reuse, -R23 ;  /* 0x0000001310177223 */ /* 0x080fe40000000817 */
[----:B------:R-:W-:-:S03]  /*08d0*/  FFMA R21, R14, R19, R21 ;  /* 0x000000130e157223 */ /* 0x000fc60000000015 */
[----:B------:R-:W-:Y:S02]  /*08e0*/  F2FP.BF16.F32.PACK_AB R23, RZ, R23 ;  /* 0x00000017ff17723e */ /* 0x000fe400000010ff */
[----:B------:R-:W-:-:S03]  /*08f0*/  F2FP.BF16.F32.PACK_AB R21, RZ, R21 ;  /* 0x00000015ff15723e */ /* 0x000fc600000010ff */
[----:B------:R0:W-:Y:S04]  /*0900*/  STG.E.U16 desc[UR4][R6.64], R23 ;  /* 0x0000001706007986 */ /* 0x0001e8000c101504 */
[----:B------:R0:W-:Y:S01]  /*0910*/  STG.E.U16 desc[UR4][R6.64+0x2], R21 ;  /* 0x0000021506007986 */ /* 0x0001e2000c101504 */
[----:B------:R-:W-:Y:S05]  /*0920*/  @!P1 BRA `(.L_x_13) ;  /* 0xfffffffc00549947 */ /* 0x000fea000383ffff */
[----:B------:R-:W-:Y:S05]  /*0930*/  EXIT ;  /* 0x000000000000794d */ /* 0x000fea0003800000 */
.L_x_14:
        /* <DEDUP_REMOVED lines=12> */
.L_x_22:


//--------------------- .text.rotary_embedding_neox_bf16 --------------------------
	.section	.text.rotary_embedding_neox_bf16,"ax",@progbits
	.align	128
        .global         rotary_embedding_neox_bf16
        .type           rotary_embedding_neox_bf16,@function
        .size           rotary_embedding_neox_bf16,(.L_x_23 - rotary_embedding_neox_bf16)
        .other          rotary_embedding_neox_bf16,@"STO_CUDA_ENTRY STV_DEFAULT"
rotary_embedding_neox_bf16:
.text.rotary_embedding_neox_bf16:
        /* <DEDUP_REMOVED lines=36> */
.L_x_17:
        /* <DEDUP_REMOVED lines=24> */
[----:B------:R-:W-:Y:S01]  /*03c0*/  LEA.HI.X R7, R8, UR9, R7, 0x1, P1 ;  /* 0x0000000908077c11 */ /* 0x000fe200088f0c07 */
[----:B------:R-:W-:-:S04]  /*03d0*/  IMAD.WIDE R12, R13, 0x4, R4 ;  /* 0x000000040d0c7825 */ /* 0x000fc800078e0204 */
[----:B------:R-:W-:Y:S01]  /*03e0*/  IMAD.WIDE R8, R15, 0x2, R6 ;  /* 0x000000020f087825 */ /* 0x000fe200078e0206 */
[----:B------:R-:W3:Y:S04]  /*03f0*/  LDG.E.U16 R23, desc[UR4][R6.64] ;  /* 0x0000000406177981 */ /* 0x000ee8000c1e1500 */
[----:B------:R-:W4:Y:S04]  /*0400*/  LDG.E.U16 R24, desc[UR4][R8.64] ;  /* 0x0000000408187981 */ /* 0x000f28000c1e1500 */
[----:B------:R-:W5:Y:S01]  /*0410*/  LDG.E.CONSTANT R12, desc[UR4][R12.64] ;  /* 0x000000040c0c7981 */ /* 0x000f62000c1e9900 */
[----:B------:R-:W-:-:S05]  /*0420*/  IMAD.IADD R22, R18, 0x1, R22 ;  /* 0x0000000112167824 */ /* 0x000fca00078e0216 */
[----:B------:R-:W-:Y:S02]  /*0430*/  ISETP.GE.AND P1, PT, R22, R17, PT ;  /* 0x000000111600720c */ /* 0x000fe40003f26270 */
[----:B---3--:R-:W-:Y:S01]  /*0440*/  SHF.L.U32 R23, R23, 0x10, RZ ;  /* 0x0000001017177819 */ /* 0x008fe200000006ff */
[----:B----4-:R-:W-:-:S04]  /*0450*/  IMAD.U32 R25, R24, 0x10000, RZ ;  /* 0x0001000018197824 */ /* 0x010fc800078e00ff */
[-C--:B--2---:R-:W-:Y:S01]  /*0460*/  FMUL R27, R10, R25.reuse ;  /* 0x000000190a1b7220 */ /* 0x084fe20000400000 */
        /* <DEDUP_REMOVED lines=8> */
.L_x_16:
[----:B------:R-:W-:Y:S05]  /*04f0*/  BSYNC.RECONVERGENT B0 ;  /* 0x0000000000007941 */ /* 0x000fea0003800200 */
.L_x_15:
        /* <DEDUP_REMOVED lines=24> */
.L_x_18:
        /* <DEDUP_REMOVED lines=31> */
[----:B------:R-:W-:Y:S02]  /*0870*/  ISETP.GE.AND P1, PT, R0, R11, PT ;  /* 0x0000000b0000720c */ /* 0x000fe40003f26270 */
[----:B----4-:R-:W-:Y:S01]  /*0880*/  SHF.L.U32 R23, R21, 0x10, RZ ;  /* 0x0000001015177819 */ /* 0x010fe200000006ff */
[----:B---3--:R-:W-:-:S04]  /*0890*/  IMAD.U32 R21, R20, 0x10000, RZ ;  /* 0x0001000014157824 */ /* 0x008fc800078e00ff */
        /* <DEDUP_REMOVED lines=9> */
[----:B------:R-:W-:Y:S05]  /*0930*/  EXIT ;  /* 0x000000000000794d */ /* 0x000fea0003800000 */
.L_x_19:
        /* <DEDUP_REMOVED lines=12> */
.L_x_23:


//--------------------- .nv.shared.reserved.0     --------------------------
	.section	.nv.shared.reserved.0,"aw",@nobits
	.weak		__nv_reservedSMEM_offset_0_alias
	.size		__nv_reservedSMEM_offset_0_alias, 0, 64
	.other		__nv_reservedSMEM_offset_0_alias,@"STO_CUDA_RESERVED_SHARED STV_DEFAULT"
__nv_reservedSMEM_offset_0_alias:
	.zero		0
	.zero		64


//--------------------- .nv.constant0.rotary_embedding_neox_f32 --------------------------
	.section	.nv.constant0.rotary_embedding_neox_f32,"a",@progbits
	.sectionflags	@""
	.align	4
.nv.constant0.rotary_embedding_neox_f32:
	.zero		952


//--------------------- .nv.constant0.rotary_embedding_neox_fp16 --------------------------
	.section	.nv.constant0.rotary_embedding_neox_fp16,"a",@progbits
	.sectionflags	@""
	.align	4
.nv.constant0.rotary_embedding_neox_fp16:
	.zero		952


//--------------------- .nv.constant0.rotary_embedding_gptj_bf16 --------------------------
	.section	.nv.constant0.rotary_embedding_gptj_bf16,"a",@progbits
	.sectionflags	@""
	.align	4
.nv.constant0.rotary_embedding_gptj_bf16:
	.zero		952


//--------------------- .nv.constant0.rotary_embedding_neox_bf16 --------------------------
	.section	.nv.constant0.rotary_embedding_neox_bf16,"a",@progbits
	.sectionflags	@""
	.align	4
.nv.constant0.rotary_embedding_neox_bf16:
	.zero		952


//--------------------- SYMBOLS --------------------------

	.type		.nv.reservedSmem.offset0,@object
	.size		.nv.reservedSmem.offset0,0x4
